//
// Generated by NVIDIA NVVM Compiler
//
// Compiler Build ID: CL-36424714
// Cuda compilation tools, release 13.0, V13.0.88
// Based on NVVM 20.0.0
//

.version 9.0
.target sm_100
.address_size 64

	// .globl	_Z14assignClustersPdS_PiiiiS0_
.extern .shared .align 16 .b8 shared_sums[];

.visible .entry _Z14assignClustersPdS_PiiiiS0_(
	.param .u64 .ptr .align 1 _Z14assignClustersPdS_PiiiiS0__param_0,
	.param .u64 .ptr .align 1 _Z14assignClustersPdS_PiiiiS0__param_1,
	.param .u64 .ptr .align 1 _Z14assignClustersPdS_PiiiiS0__param_2,
	.param .u32 _Z14assignClustersPdS_PiiiiS0__param_3,
	.param .u32 _Z14assignClustersPdS_PiiiiS0__param_4,
	.param .u32 _Z14assignClustersPdS_PiiiiS0__param_5,
	.param .u64 .ptr .align 1 _Z14assignClustersPdS_PiiiiS0__param_6
)
{
	.reg .pred 	%p<20>;
	.reg .b32 	%r<79>;
	.reg .b64 	%rd<43>;
	.reg .b64 	%fd<96>;

	ld.param.u64 	%rd9, [_Z14assignClustersPdS_PiiiiS0__param_0];
	ld.param.u64 	%rd10, [_Z14assignClustersPdS_PiiiiS0__param_1];
	ld.param.u32 	%r40, [_Z14assignClustersPdS_PiiiiS0__param_3];
	ld.param.u32 	%r38, [_Z14assignClustersPdS_PiiiiS0__param_4];
	ld.param.u32 	%r39, [_Z14assignClustersPdS_PiiiiS0__param_5];
	cvta.to.global.u64 	%rd1, %rd9;
	cvta.to.global.u64 	%rd2, %rd10;
	mov.u32 	%r41, %tid.x;
	mov.u32 	%r42, %ntid.x;
	mov.u32 	%r43, %ctaid.x;
	mad.lo.s32 	%r1, %r42, %r43, %r41;
	setp.ge.s32 	%p1, %r1, %r40;
	@%p1 bra 	$L__BB0_24;
	setp.lt.s32 	%p2, %r38, 1;
	mov.b32 	%r78, -1;
	@%p2 bra 	$L__BB0_22;
	setp.lt.s32 	%p3, %r39, 1;
	mul.lo.s32 	%r2, %r39, %r1;
	@%p3 bra 	$L__BB0_16;
	and.b32  	%r3, %r39, 7;
	and.b32  	%r4, %r39, 3;
	and.b32  	%r5, %r39, 2147483640;
	and.b32  	%r6, %r39, 1;
	neg.s32 	%r7, %r5;
	mov.f64 	%fd84, 0d7FF0000000000000;
	mov.b32 	%r78, -1;
	mov.b32 	%r63, 0;
$L__BB0_4:
	setp.lt.u32 	%p10, %r39, 8;
	mul.lo.s32 	%r10, %r63, %r39;
	mov.f64 	%fd92, 0d0000000000000000;
	mov.b32 	%r68, 0;
	@%p10 bra 	$L__BB0_7;
	mul.wide.u32 	%rd11, %r10, 8;
	add.s64 	%rd12, %rd2, %rd11;
	add.s64 	%rd42, %rd12, 32;
	mov.f64 	%fd92, 0d0000000000000000;
	mov.u32 	%r65, %r2;
	mov.u32 	%r66, %r7;
$L__BB0_6:
	.pragma "nounroll";
	mul.wide.s32 	%rd13, %r65, 8;
	add.s64 	%rd14, %rd1, %rd13;
	ld.global.f64 	%fd26, [%rd42+-32];
	ld.global.f64 	%fd27, [%rd14];
	sub.f64 	%fd28, %fd26, %fd27;
	fma.rn.f64 	%fd29, %fd28, %fd28, %fd92;
	ld.global.f64 	%fd30, [%rd42+-24];
	ld.global.f64 	%fd31, [%rd14+8];
	sub.f64 	%fd32, %fd30, %fd31;
	fma.rn.f64 	%fd33, %fd32, %fd32, %fd29;
	ld.global.f64 	%fd34, [%rd42+-16];
	ld.global.f64 	%fd35, [%rd14+16];
	sub.f64 	%fd36, %fd34, %fd35;
	fma.rn.f64 	%fd37, %fd36, %fd36, %fd33;
	ld.global.f64 	%fd38, [%rd42+-8];
	ld.global.f64 	%fd39, [%rd14+24];
	sub.f64 	%fd40, %fd38, %fd39;
	fma.rn.f64 	%fd41, %fd40, %fd40, %fd37;
	ld.global.f64 	%fd42, [%rd42];
	ld.global.f64 	%fd43, [%rd14+32];
	sub.f64 	%fd44, %fd42, %fd43;
	fma.rn.f64 	%fd45, %fd44, %fd44, %fd41;
	ld.global.f64 	%fd46, [%rd42+8];
	ld.global.f64 	%fd47, [%rd14+40];
	sub.f64 	%fd48, %fd46, %fd47;
	fma.rn.f64 	%fd49, %fd48, %fd48, %fd45;
	ld.global.f64 	%fd50, [%rd42+16];
	ld.global.f64 	%fd51, [%rd14+48];
	sub.f64 	%fd52, %fd50, %fd51;
	fma.rn.f64 	%fd53, %fd52, %fd52, %fd49;
	ld.global.f64 	%fd54, [%rd42+24];
	ld.global.f64 	%fd55, [%rd14+56];
	sub.f64 	%fd56, %fd54, %fd55;
	fma.rn.f64 	%fd92, %fd56, %fd56, %fd53;
	add.s32 	%r66, %r66, 8;
	add.s64 	%rd42, %rd42, 64;
	add.s32 	%r65, %r65, 8;
	setp.ne.s32 	%p11, %r66, 0;
	mov.u32 	%r68, %r5;
	@%p11 bra 	$L__BB0_6;
$L__BB0_7:
	setp.eq.s32 	%p12, %r3, 0;
	@%p12 bra 	$L__BB0_15;
	add.s32 	%r54, %r3, -1;
	setp.lt.u32 	%p13, %r54, 3;
	@%p13 bra 	$L__BB0_10;
	add.s32 	%r55, %r68, %r10;
	mul.wide.u32 	%rd15, %r55, 8;
	add.s64 	%rd16, %rd2, %rd15;
	ld.global.f64 	%fd58, [%rd16];
	add.s32 	%r56, %r68, %r2;
	mul.wide.s32 	%rd17, %r56, 8;
	add.s64 	%rd18, %rd1, %rd17;
	ld.global.f64 	%fd59, [%rd18];
	sub.f64 	%fd60, %fd58, %fd59;
	fma.rn.f64 	%fd61, %fd60, %fd60, %fd92;
	cvt.u64.u32 	%rd19, %r10;
	cvt.u64.u32 	%rd20, %r68;
	add.s64 	%rd21, %rd20, %rd19;
	shl.b64 	%rd22, %rd21, 3;
	add.s64 	%rd23, %rd2, %rd22;
	ld.global.f64 	%fd62, [%rd23+8];
	ld.global.f64 	%fd63, [%rd18+8];
	sub.f64 	%fd64, %fd62, %fd63;
	fma.rn.f64 	%fd65, %fd64, %fd64, %fd61;
	ld.global.f64 	%fd66, [%rd23+16];
	ld.global.f64 	%fd67, [%rd18+16];
	sub.f64 	%fd68, %fd66, %fd67;
	fma.rn.f64 	%fd69, %fd68, %fd68, %fd65;
	ld.global.f64 	%fd70, [%rd23+24];
	ld.global.f64 	%fd71, [%rd18+24];
	sub.f64 	%fd72, %fd70, %fd71;
	fma.rn.f64 	%fd92, %fd72, %fd72, %fd69;
	add.s32 	%r68, %r68, 4;
$L__BB0_10:
	setp.eq.s32 	%p14, %r4, 0;
	@%p14 bra 	$L__BB0_15;
	setp.eq.s32 	%p15, %r4, 1;
	@%p15 bra 	$L__BB0_13;
	add.s32 	%r57, %r68, %r10;
	mul.wide.u32 	%rd24, %r57, 8;
	add.s64 	%rd25, %rd2, %rd24;
	ld.global.f64 	%fd74, [%rd25];
	add.s32 	%r58, %r68, %r2;
	mul.wide.s32 	%rd26, %r58, 8;
	add.s64 	%rd27, %rd1, %rd26;
	ld.global.f64 	%fd75, [%rd27];
	sub.f64 	%fd76, %fd74, %fd75;
	fma.rn.f64 	%fd77, %fd76, %fd76, %fd92;
	cvt.u64.u32 	%rd28, %r10;
	cvt.u64.u32 	%rd29, %r68;
	add.s64 	%rd30, %rd29, %rd28;
	shl.b64 	%rd31, %rd30, 3;
	add.s64 	%rd32, %rd2, %rd31;
	ld.global.f64 	%fd78, [%rd32+8];
	ld.global.f64 	%fd79, [%rd27+8];
	sub.f64 	%fd80, %fd78, %fd79;
	fma.rn.f64 	%fd92, %fd80, %fd80, %fd77;
	add.s32 	%r68, %r68, 2;
$L__BB0_13:
	setp.eq.s32 	%p16, %r6, 0;
	@%p16 bra 	$L__BB0_15;
	add.s32 	%r59, %r68, %r10;
	mul.wide.u32 	%rd33, %r59, 8;
	add.s64 	%rd34, %rd2, %rd33;
	ld.global.f64 	%fd81, [%rd34];
	add.s32 	%r60, %r68, %r2;
	mul.wide.s32 	%rd35, %r60, 8;
	add.s64 	%rd36, %rd1, %rd35;
	ld.global.f64 	%fd82, [%rd36];
	sub.f64 	%fd83, %fd81, %fd82;
	fma.rn.f64 	%fd92, %fd83, %fd83, %fd92;
$L__BB0_15:
	setp.lt.f64 	%p17, %fd92, %fd84;
	selp.f64 	%fd84, %fd92, %fd84, %p17;
	selp.b32 	%r78, %r63, %r78, %p17;
	add.s32 	%r63, %r63, 1;
	setp.eq.s32 	%p18, %r63, %r38;
	@%p18 bra 	$L__BB0_22;
	bra.uni 	$L__BB0_4;
$L__BB0_16:
	and.b32  	%r22, %r38, 3;
	setp.lt.u32 	%p4, %r38, 4;
	mov.f64 	%fd94, 0d7FF0000000000000;
	mov.b32 	%r78, -1;
	mov.b32 	%r75, 0;
	@%p4 bra 	$L__BB0_19;
	and.b32  	%r75, %r38, 2147483644;
	mov.f64 	%fd94, 0d7FF0000000000000;
	mov.b32 	%r78, -1;
	mov.b32 	%r70, 0;
$L__BB0_18:
	setp.gt.f64 	%p5, %fd94, 0d0000000000000000;
	selp.f64 	%fd94, 0d0000000000000000, %fd94, %p5;
	selp.b32 	%r78, %r70, %r78, %p5;
	add.s32 	%r70, %r70, 4;
	setp.ne.s32 	%p6, %r70, %r75;
	@%p6 bra 	$L__BB0_18;
$L__BB0_19:
	setp.eq.s32 	%p7, %r22, 0;
	@%p7 bra 	$L__BB0_22;
	mov.b32 	%r77, 0;
$L__BB0_21:
	.pragma "nounroll";
	setp.gt.f64 	%p8, %fd94, 0d0000000000000000;
	selp.f64 	%fd94, 0d0000000000000000, %fd94, %p8;
	selp.b32 	%r78, %r75, %r78, %p8;
	add.s32 	%r75, %r75, 1;
	add.s32 	%r77, %r77, 1;
	setp.ne.s32 	%p9, %r77, %r22;
	@%p9 bra 	$L__BB0_21;
$L__BB0_22:
	ld.param.u64 	%rd40, [_Z14assignClustersPdS_PiiiiS0__param_2];
	cvta.to.global.u64 	%rd37, %rd40;
	mul.wide.s32 	%rd38, %r1, 4;
	add.s64 	%rd6, %rd37, %rd38;
	ld.global.u32 	%r61, [%rd6];
	setp.eq.s32 	%p19, %r61, %r78;
	@%p19 bra 	$L__BB0_24;
	ld.param.u64 	%rd41, [_Z14assignClustersPdS_PiiiiS0__param_6];
	st.global.u32 	[%rd6], %r78;
	cvta.to.global.u64 	%rd39, %rd41;
	atom.global.exch.b32 	%r62, [%rd39], 1;
$L__BB0_24:
	ret;

}
	// .globl	_Z15updateCentroidsPdS_PiS0_iii
.visible .entry _Z15updateCentroidsPdS_PiS0_iii(
	.param .u64 .ptr .align 1 _Z15updateCentroidsPdS_PiS0_iii_param_0,
	.param .u64 .ptr .align 1 _Z15updateCentroidsPdS_PiS0_iii_param_1,
	.param .u64 .ptr .align 1 _Z15updateCentroidsPdS_PiS0_iii_param_2,
	.param .u64 .ptr .align 1 _Z15updateCentroidsPdS_PiS0_iii_param_3,
	.param .u32 _Z15updateCentroidsPdS_PiS0_iii_param_4,
	.param .u32 _Z15updateCentroidsPdS_PiS0_iii_param_5,
	.param .u32 _Z15updateCentroidsPdS_PiS0_iii_param_6
)
{
	.reg .pred 	%p<39>;
	.reg .b32 	%r<139>;
	.reg .b64 	%rd<78>;
	.reg .b64 	%fd<94>;

	ld.param.u64 	%rd15, [_Z15updateCentroidsPdS_PiS0_iii_param_1];
	ld.param.u64 	%rd13, [_Z15updateCentroidsPdS_PiS0_iii_param_2];
	ld.param.u32 	%r64, [_Z15updateCentroidsPdS_PiS0_iii_param_5];
	ld.param.u32 	%r63, [_Z15updateCentroidsPdS_PiS0_iii_param_6];
	cvta.to.global.u64 	%rd1, %rd13;
	cvta.to.global.u64 	%rd2, %rd15;
	mov.u32 	%r1, %ctaid.x;
	setp.ge.s32 	%p1, %r1, %r64;
	@%p1 bra 	$L__BB1_50;
	mov.u32 	%r2, %tid.x;
	setp.ge.s32 	%p2, %r2, %r63;
	@%p2 bra 	$L__BB1_4;
	mov.u32 	%r3, %ntid.x;
	mov.u32 	%r66, shared_sums;
	mov.u32 	%r117, %r2;
$L__BB1_3:
	shl.b32 	%r65, %r117, 3;
	add.s32 	%r67, %r66, %r65;
	mov.b64 	%rd16, 0;
	st.shared.u64 	[%r67], %rd16;
	add.s32 	%r117, %r117, %r3;
	setp.lt.s32 	%p3, %r117, %r63;
	@%p3 bra 	$L__BB1_3;
$L__BB1_4:
	ld.param.u32 	%r114, [_Z15updateCentroidsPdS_PiS0_iii_param_4];
	bar.sync 	0;
	setp.ge.s32 	%p4, %r2, %r114;
	mov.b32 	%r126, 0;
	@%p4 bra 	$L__BB1_24;
	setp.gt.s32 	%p5, %r63, 0;
	mov.u32 	%r6, %ntid.x;
	@%p5 bra 	$L__BB1_8;
	mov.b32 	%r126, 0;
	ld.param.u32 	%r115, [_Z15updateCentroidsPdS_PiS0_iii_param_4];
	mov.u32 	%r127, %r2;
$L__BB1_7:
	mul.wide.s32 	%rd17, %r127, 4;
	add.s64 	%rd18, %rd1, %rd17;
	ld.global.u32 	%r70, [%rd18];
	setp.eq.s32 	%p6, %r70, %r1;
	selp.u32 	%r71, 1, 0, %p6;
	add.s32 	%r126, %r126, %r71;
	add.s32 	%r127, %r127, %r6;
	setp.lt.s32 	%p7, %r127, %r115;
	@%p7 bra 	$L__BB1_7;
	bra.uni 	$L__BB1_24;
$L__BB1_8:
	and.b32  	%r7, %r63, 15;
	and.b32  	%r8, %r63, 7;
	mov.b32 	%r126, 0;
	mov.u32 	%r118, %r2;
$L__BB1_9:
	ld.param.u64 	%rd74, [_Z15updateCentroidsPdS_PiS0_iii_param_2];
	cvta.to.global.u64 	%rd19, %rd74;
	mul.wide.s32 	%rd20, %r118, 4;
	add.s64 	%rd21, %rd19, %rd20;
	ld.global.u32 	%r73, [%rd21];
	setp.ne.s32 	%p8, %r73, %r1;
	@%p8 bra 	$L__BB1_23;
	setp.lt.u32 	%p9, %r63, 16;
	mul.lo.s32 	%r11, %r118, %r63;
	mov.b32 	%r124, 0;
	@%p9 bra 	$L__BB1_13;
	mov.u32 	%r76, shared_sums;
	add.s32 	%r120, %r76, 64;
	and.b32  	%r77, %r63, 2147483632;
	neg.s32 	%r121, %r77;
	mov.u32 	%r122, %r11;
$L__BB1_12:
	.pragma "nounroll";
	ld.param.u64 	%rd72, [_Z15updateCentroidsPdS_PiS0_iii_param_0];
	and.b32  	%r124, %r63, 2147483632;
	mul.wide.s32 	%rd22, %r122, 8;
	cvta.to.global.u64 	%rd23, %rd72;
	add.s64 	%rd24, %rd23, %rd22;
	ld.global.f64 	%fd2, [%rd24];
	atom.shared.add.f64 	%fd3, [%r120+-64], %fd2;
	ld.global.f64 	%fd4, [%rd24+8];
	atom.shared.add.f64 	%fd5, [%r120+-56], %fd4;
	ld.global.f64 	%fd6, [%rd24+16];
	atom.shared.add.f64 	%fd7, [%r120+-48], %fd6;
	ld.global.f64 	%fd8, [%rd24+24];
	atom.shared.add.f64 	%fd9, [%r120+-40], %fd8;
	ld.global.f64 	%fd10, [%rd24+32];
	atom.shared.add.f64 	%fd11, [%r120+-32], %fd10;
	ld.global.f64 	%fd12, [%rd24+40];
	atom.shared.add.f64 	%fd13, [%r120+-24], %fd12;
	ld.global.f64 	%fd14, [%rd24+48];
	atom.shared.add.f64 	%fd15, [%r120+-16], %fd14;
	ld.global.f64 	%fd16, [%rd24+56];
	atom.shared.add.f64 	%fd17, [%r120+-8], %fd16;
	ld.global.f64 	%fd18, [%rd24+64];
	atom.shared.add.f64 	%fd19, [%r120], %fd18;
	ld.global.f64 	%fd20, [%rd24+72];
	atom.shared.add.f64 	%fd21, [%r120+8], %fd20;
	ld.global.f64 	%fd22, [%rd24+80];
	atom.shared.add.f64 	%fd23, [%r120+16], %fd22;
	ld.global.f64 	%fd24, [%rd24+88];
	atom.shared.add.f64 	%fd25, [%r120+24], %fd24;
	ld.global.f64 	%fd26, [%rd24+96];
	atom.shared.add.f64 	%fd27, [%r120+32], %fd26;
	ld.global.f64 	%fd28, [%rd24+104];
	atom.shared.add.f64 	%fd29, [%r120+40], %fd28;
	ld.global.f64 	%fd30, [%rd24+112];
	atom.shared.add.f64 	%fd31, [%r120+48], %fd30;
	ld.global.f64 	%fd32, [%rd24+120];
	atom.shared.add.f64 	%fd33, [%r120+56], %fd32;
	add.s32 	%r122, %r122, 16;
	add.s32 	%r121, %r121, 16;
	add.s32 	%r120, %r120, 128;
	setp.ne.s32 	%p10, %r121, 0;
	@%p10 bra 	$L__BB1_12;
$L__BB1_13:
	add.s32 	%r126, %r126, 1;
	setp.eq.s32 	%p11, %r7, 0;
	@%p11 bra 	$L__BB1_23;
	ld.param.u64 	%rd73, [_Z15updateCentroidsPdS_PiS0_iii_param_0];
	cvta.to.global.u64 	%rd3, %rd73;
	add.s32 	%r78, %r7, -1;
	setp.lt.u32 	%p12, %r78, 7;
	@%p12 bra 	$L__BB1_16;
	shl.b32 	%r79, %r124, 3;
	mov.u32 	%r80, shared_sums;
	add.s32 	%r81, %r80, %r79;
	add.s32 	%r82, %r124, %r11;
	mul.wide.s32 	%rd25, %r82, 8;
	add.s64 	%rd26, %rd3, %rd25;
	ld.global.f64 	%fd34, [%rd26];
	atom.shared.add.f64 	%fd35, [%r81], %fd34;
	ld.global.f64 	%fd36, [%rd26+8];
	atom.shared.add.f64 	%fd37, [%r81+8], %fd36;
	ld.global.f64 	%fd38, [%rd26+16];
	atom.shared.add.f64 	%fd39, [%r81+16], %fd38;
	ld.global.f64 	%fd40, [%rd26+24];
	atom.shared.add.f64 	%fd41, [%r81+24], %fd40;
	ld.global.f64 	%fd42, [%rd26+32];
	atom.shared.add.f64 	%fd43, [%r81+32], %fd42;
	ld.global.f64 	%fd44, [%rd26+40];
	atom.shared.add.f64 	%fd45, [%r81+40], %fd44;
	ld.global.f64 	%fd46, [%rd26+48];
	atom.shared.add.f64 	%fd47, [%r81+48], %fd46;
	ld.global.f64 	%fd48, [%rd26+56];
	atom.shared.add.f64 	%fd49, [%r81+56], %fd48;
	add.s32 	%r124, %r124, 8;
$L__BB1_16:
	setp.eq.s32 	%p13, %r8, 0;
	@%p13 bra 	$L__BB1_23;
	add.s32 	%r83, %r8, -1;
	setp.lt.u32 	%p14, %r83, 3;
	@%p14 bra 	$L__BB1_19;
	shl.b32 	%r84, %r124, 3;
	mov.u32 	%r85, shared_sums;
	add.s32 	%r86, %r85, %r84;
	add.s32 	%r87, %r124, %r11;
	mul.wide.s32 	%rd27, %r87, 8;
	add.s64 	%rd28, %rd3, %rd27;
	ld.global.f64 	%fd50, [%rd28];
	atom.shared.add.f64 	%fd51, [%r86], %fd50;
	ld.global.f64 	%fd52, [%rd28+8];
	atom.shared.add.f64 	%fd53, [%r86+8], %fd52;
	ld.global.f64 	%fd54, [%rd28+16];
	atom.shared.add.f64 	%fd55, [%r86+16], %fd54;
	ld.global.f64 	%fd56, [%rd28+24];
	atom.shared.add.f64 	%fd57, [%r86+24], %fd56;
	add.s32 	%r124, %r124, 4;
$L__BB1_19:
	and.b32  	%r26, %r63, 3;
	setp.eq.s32 	%p15, %r26, 0;
	@%p15 bra 	$L__BB1_23;
	setp.eq.s32 	%p16, %r26, 1;
	shl.b32 	%r88, %r124, 3;
	mov.u32 	%r89, shared_sums;
	add.s32 	%r27, %r89, %r88;
	add.s32 	%r90, %r124, %r11;
	mul.wide.s32 	%rd29, %r90, 8;
	add.s64 	%rd4, %rd3, %rd29;
	ld.global.f64 	%fd58, [%rd4];
	atom.shared.add.f64 	%fd59, [%r27], %fd58;
	@%p16 bra 	$L__BB1_23;
	setp.eq.s32 	%p17, %r26, 2;
	ld.global.f64 	%fd60, [%rd4+8];
	atom.shared.add.f64 	%fd61, [%r27+8], %fd60;
	@%p17 bra 	$L__BB1_23;
	ld.global.f64 	%fd62, [%rd4+16];
	atom.shared.add.f64 	%fd63, [%r27+16], %fd62;
$L__BB1_23:
	ld.param.u32 	%r116, [_Z15updateCentroidsPdS_PiS0_iii_param_4];
	mov.u32 	%r91, %ntid.x;
	add.s32 	%r118, %r118, %r91;
	setp.lt.s32 	%p18, %r118, %r116;
	@%p18 bra 	$L__BB1_9;
$L__BB1_24:
	ld.param.u64 	%rd75, [_Z15updateCentroidsPdS_PiS0_iii_param_3];
	cvta.to.global.u64 	%rd30, %rd75;
	mul.wide.u32 	%rd31, %r1, 4;
	add.s64 	%rd5, %rd30, %rd31;
	atom.global.add.u32 	%r92, [%rd5], %r126;
	bar.sync 	0;
	setp.ne.s32 	%p19, %r2, 0;
	@%p19 bra 	$L__BB1_50;
	ld.global.u32 	%r35, [%rd5];
	setp.gt.s32 	%p20, %r35, 0;
	@%p20 bra 	$L__BB1_38;
	setp.lt.s32 	%p21, %r63, 1;
	@%p21 bra 	$L__BB1_50;
	mul.lo.s32 	%r36, %r63, %r1;
	and.b32  	%r37, %r63, 7;
	setp.lt.u32 	%p22, %r63, 8;
	mov.b32 	%r136, 0;
	@%p22 bra 	$L__BB1_30;
	and.b32  	%r136, %r63, 2147483640;
	neg.s32 	%r132, %r136;
	mul.wide.u32 	%rd32, %r36, 8;
	add.s64 	%rd33, %rd32, %rd2;
	add.s64 	%rd77, %rd33, 32;
$L__BB1_29:
	.pragma "nounroll";
	mov.b64 	%rd34, 0;
	st.global.u64 	[%rd77+-32], %rd34;
	st.global.u64 	[%rd77+-24], %rd34;
	st.global.u64 	[%rd77+-16], %rd34;
	st.global.u64 	[%rd77+-8], %rd34;
	st.global.u64 	[%rd77], %rd34;
	st.global.u64 	[%rd77+8], %rd34;
	st.global.u64 	[%rd77+16], %rd34;
	st.global.u64 	[%rd77+24], %rd34;
	add.s32 	%r132, %r132, 8;
	add.s64 	%rd77, %rd77, 64;
	setp.eq.s32 	%p23, %r132, 0;
	@%p23 bra 	$L__BB1_30;
	bra.uni 	$L__BB1_29;
$L__BB1_30:
	setp.eq.s32 	%p24, %r37, 0;
	@%p24 bra 	$L__BB1_50;
	and.b32  	%r57, %r63, 3;
	setp.lt.u32 	%p25, %r37, 4;
	@%p25 bra 	$L__BB1_33;
	add.s32 	%r94, %r136, %r36;
	mul.wide.u32 	%rd35, %r94, 8;
	add.s64 	%rd36, %rd2, %rd35;
	mov.b64 	%rd37, 0;
	st.global.u64 	[%rd36], %rd37;
	cvt.u64.u32 	%rd38, %r36;
	cvt.u64.u32 	%rd39, %r136;
	add.s64 	%rd40, %rd39, %rd38;
	shl.b64 	%rd41, %rd40, 3;
	add.s64 	%rd42, %rd2, %rd41;
	st.global.u64 	[%rd42+8], %rd37;
	st.global.u64 	[%rd42+16], %rd37;
	st.global.u64 	[%rd42+24], %rd37;
	add.s32 	%r136, %r136, 4;
$L__BB1_33:
	setp.eq.s32 	%p26, %r57, 0;
	@%p26 bra 	$L__BB1_50;
	setp.eq.s32 	%p27, %r57, 1;
	@%p27 bra 	$L__BB1_36;
	add.s32 	%r95, %r136, %r36;
	mul.wide.u32 	%rd43, %r95, 8;
	add.s64 	%rd44, %rd2, %rd43;
	mov.b64 	%rd45, 0;
	st.global.u64 	[%rd44], %rd45;
	cvt.u64.u32 	%rd46, %r36;
	cvt.u64.u32 	%rd47, %r136;
	add.s64 	%rd48, %rd47, %rd46;
	shl.b64 	%rd49, %rd48, 3;
	add.s64 	%rd50, %rd2, %rd49;
	st.global.u64 	[%rd50+8], %rd45;
	add.s32 	%r136, %r136, 2;
$L__BB1_36:
	and.b32  	%r96, %r63, 1;
	setp.eq.b32 	%p28, %r96, 1;
	not.pred 	%p29, %p28;
	@%p29 bra 	$L__BB1_50;
	add.s32 	%r97, %r136, %r36;
	mul.wide.u32 	%rd51, %r97, 8;
	add.s64 	%rd52, %rd2, %rd51;
	mov.b64 	%rd53, 0;
	st.global.u64 	[%rd52], %rd53;
	bra.uni 	$L__BB1_50;
$L__BB1_38:
	setp.lt.s32 	%p30, %r63, 1;
	@%p30 bra 	$L__BB1_50;
	cvt.rn.f64.u32 	%fd1, %r35;
	mul.lo.s32 	%r40, %r63, %r1;
	and.b32  	%r41, %r63, 7;
	setp.lt.u32 	%p31, %r63, 8;
	mov.b32 	%r134, 0;
	@%p31 bra 	$L__BB1_42;
	and.b32  	%r134, %r63, 2147483640;
	neg.s32 	%r131, %r134;
	mul.wide.u32 	%rd54, %r40, 8;
	add.s64 	%rd55, %rd54, %rd2;
	add.s64 	%rd76, %rd55, 32;
	mov.u32 	%r100, shared_sums;
	add.s32 	%r130, %r100, 32;
$L__BB1_41:
	.pragma "nounroll";
	ld.shared.v2.f64 	{%fd64, %fd65}, [%r130+-32];
	div.rn.f64 	%fd66, %fd64, %fd1;
	st.global.f64 	[%rd76+-32], %fd66;
	div.rn.f64 	%fd67, %fd65, %fd1;
	st.global.f64 	[%rd76+-24], %fd67;
	ld.shared.v2.f64 	{%fd68, %fd69}, [%r130+-16];
	div.rn.f64 	%fd70, %fd68, %fd1;
	st.global.f64 	[%rd76+-16], %fd70;
	div.rn.f64 	%fd71, %fd69, %fd1;
	st.global.f64 	[%rd76+-8], %fd71;
	ld.shared.v2.f64 	{%fd72, %fd73}, [%r130];
	div.rn.f64 	%fd74, %fd72, %fd1;
	st.global.f64 	[%rd76], %fd74;
	div.rn.f64 	%fd75, %fd73, %fd1;
	st.global.f64 	[%rd76+8], %fd75;
	ld.shared.v2.f64 	{%fd76, %fd77}, [%r130+16];
	div.rn.f64 	%fd78, %fd76, %fd1;
	st.global.f64 	[%rd76+16], %fd78;
	div.rn.f64 	%fd79, %fd77, %fd1;
	st.global.f64 	[%rd76+24], %fd79;
	add.s32 	%r131, %r131, 8;
	add.s32 	%r130, %r130, 64;
	add.s64 	%rd76, %rd76, 64;
	setp.eq.s32 	%p32, %r131, 0;
	@%p32 bra 	$L__BB1_42;
	bra.uni 	$L__BB1_41;
$L__BB1_42:
	setp.eq.s32 	%p33, %r41, 0;
	@%p33 bra 	$L__BB1_50;
	and.b32  	%r51, %r63, 3;
	setp.lt.u32 	%p34, %r41, 4;
	@%p34 bra 	$L__BB1_45;
	shl.b32 	%r101, %r134, 3;
	mov.u32 	%r102, shared_sums;
	add.s32 	%r103, %r102, %r101;
	ld.shared.f64 	%fd80, [%r103];
	div.rn.f64 	%fd81, %fd80, %fd1;
	add.s32 	%r104, %r134, %r40;
	mul.wide.u32 	%rd56, %r104, 8;
	add.s64 	%rd57, %rd2, %rd56;
	st.global.f64 	[%rd57], %fd81;
	ld.shared.f64 	%fd82, [%r103+8];
	div.rn.f64 	%fd83, %fd82, %fd1;
	cvt.u64.u32 	%rd58, %r40;
	cvt.u64.u32 	%rd59, %r134;
	add.s64 	%rd60, %rd59, %rd58;
	shl.b64 	%rd61, %rd60, 3;
	add.s64 	%rd62, %rd2, %rd61;
	st.global.f64 	[%rd62+8], %fd83;
	ld.shared.f64 	%fd84, [%r103+16];
	div.rn.f64 	%fd85, %fd84, %fd1;
	st.global.f64 	[%rd62+16], %fd85;
	ld.shared.f64 	%fd86, [%r103+24];
	div.rn.f64 	%fd87, %fd86, %fd1;
	st.global.f64 	[%rd62+24], %fd87;
	add.s32 	%r134, %r134, 4;
$L__BB1_45:
	setp.eq.s32 	%p35, %r51, 0;
	@%p35 bra 	$L__BB1_50;
	setp.eq.s32 	%p36, %r51, 1;
	@%p36 bra 	$L__BB1_48;
	shl.b32 	%r105, %r134, 3;
	mov.u32 	%r106, shared_sums;
	add.s32 	%r107, %r106, %r105;
	ld.shared.f64 	%fd88, [%r107];
	div.rn.f64 	%fd89, %fd88, %fd1;
	add.s32 	%r108, %r134, %r40;
	mul.wide.u32 	%rd63, %r108, 8;
	add.s64 	%rd64, %rd2, %rd63;
	st.global.f64 	[%rd64], %fd89;
	ld.shared.f64 	%fd90, [%r107+8];
	div.rn.f64 	%fd91, %fd90, %fd1;
	cvt.u64.u32 	%rd65, %r40;
	cvt.u64.u32 	%rd66, %r134;
	add.s64 	%rd67, %rd66, %rd65;
	shl.b64 	%rd68, %rd67, 3;
	add.s64 	%rd69, %rd2, %rd68;
	st.global.f64 	[%rd69+8], %fd91;
	add.s32 	%r134, %r134, 2;
$L__BB1_48:
	and.b32  	%r109, %r63, 1;
	setp.eq.b32 	%p37, %r109, 1;
	not.pred 	%p38, %p37;
	@%p38 bra 	$L__BB1_50;
	shl.b32 	%r110, %r134, 3;
	mov.u32 	%r111, shared_sums;
	add.s32 	%r112, %r111, %r110;
	ld.shared.f64 	%fd92, [%r112];
	div.rn.f64 	%fd93, %fd92, %fd1;
	add.s32 	%r113, %r134, %r40;
	mul.wide.u32 	%rd70, %r113, 8;
	add.s64 	%rd71, %rd2, %rd70;
	st.global.f64 	[%rd71], %fd93;
$L__BB1_50:
	ret;

}


// ===== COMPILED SASS (sm_100) =====

	.target	sm_100

	.elftype	@"ET_EXEC"


//--------------------- .note.nv.tkinfo           --------------------------
	.section	.note.nv.tkinfo,"",@"SHT_NOTE"
	.sectionflags	@"SHF_NOTE_NV_TKINFO"
	.tkinfo
        /*0018*/ 	.word	0x00000002
        /*0030*/ 	.string	""
        /*0030*/ 	.string	"ptxas"
        /*0030*/ 	.string	"Cuda compilation tools, release 13.0, V13.0.88"
        /*0030*/ 	.string	"Build cuda_13.0.r13.0/compiler.36424714_0"
        /*0030*/ 	.string	"-arch sm_100 -m 64 "



//--------------------- .note.nv.cuinfo           --------------------------
	.section	.note.nv.cuinfo,"",@"SHT_NOTE"
	.sectionflags	@"SHF_NOTE_NV_CUINFO"
        /*0018*/ 	.short	0x0002
        /*001a*/ 	.short	0x0064
        /*001c*/ 	.short	0x0082
	.zero		2


//--------------------- .nv.info                  --------------------------
	.section	.nv.info,"",@"SHT_CUDA_INFO"
	.align	4


	//----- nvinfo : EIATTR_REGCOUNT
	.align		4
        /*0000*/ 	.byte	0x04, 0x2f
        /*0002*/ 	.short	(.L_1 - .L_0)
	.align		4
.L_0:
        /*0004*/ 	.word	index@(_Z14assignClustersPdS_PiiiiS0_)
        /*0008*/ 	.word	0x00000020


	//----- nvinfo : EIATTR_FRAME_SIZE
	.align		4
.L_1:
        /*000c*/ 	.byte	0x04, 0x11
        /*000e*/ 	.short	(.L_3 - .L_2)
	.align		4
.L_2:
        /*0010*/ 	.word	index@(_Z14assignClustersPdS_PiiiiS0_)
        /*0014*/ 	.word	0x00000000


	//----- nvinfo : EIATTR_REGCOUNT
	.align		4
.L_3:
        /*0018*/ 	.byte	0x04, 0x2f
        /*001a*/ 	.short	(.L_5 - .L_4)
	.align		4
.L_4:
        /*001c*/ 	.word	index@(_Z15updateCentroidsPdS_PiS0_iii)
        /*0020*/ 	.word	0x0000001e


	//----- nvinfo : EIATTR_FRAME_SIZE
	.align		4
.L_5:
        /*0024*/ 	.byte	0x04, 0x11
        /*0026*/ 	.short	(.L_7 - .L_6)
	.align		4
.L_6:
        /*0028*/ 	.word	index@($__internal_0_$__cuda_sm20_div_rn_f64_full)
        /*002c*/ 	.word	0x00000000


	//----- nvinfo : EIATTR_FRAME_SIZE
	.align		4
.L_7:
        /*0030*/ 	.byte	0x04, 0x11
        /*0032*/ 	.short	(.L_9 - .L_8)
	.align		4
.L_8:
        /*0034*/ 	.word	index@(_Z15updateCentroidsPdS_PiS0_iii)
        /*0038*/ 	.word	0x00000000


	//----- nvinfo : EIATTR_MIN_STACK_SIZE
	.align		4
.L_9:
        /*003c*/ 	.byte	0x04, 0x12
        /*003e*/ 	.short	(.L_11 - .L_10)
	.align		4
.L_10:
        /*0040*/ 	.word	index@(_Z15updateCentroidsPdS_PiS0_iii)
        /*0044*/ 	.word	0x00000000


	//----- nvinfo : EIATTR_MIN_STACK_SIZE
	.align		4
.L_11:
        /*0048*/ 	.byte	0x04, 0x12
        /*004a*/ 	.short	(.L_13 - .L_12)
	.align		4
.L_12:
        /*004c*/ 	.word	index@(_Z14assignClustersPdS_PiiiiS0_)
        /*0050*/ 	.word	0x00000000
.L_13:


//--------------------- .nv.compat                --------------------------
	.section	.nv.compat,"",@"SHT_CUDA_COMPAT_INFO"
	.align	4
        /*0000*/ 	.byte	0x02, 0x09, 0x00, 0x00, 0x02, 0x02, 0x01, 0x00, 0x02, 0x05, 0x05, 0x00, 0x03, 0x07, 0x01, 0x01
        /*0010*/ 	.byte	0x02, 0x03, 0x00, 0x00, 0x02, 0x06, 0x01, 0x00, 0x04, 0x0b, 0x08, 0x00, 0x01, 0x00, 0x00, 0x00
        /*0020*/ 	.byte	0x00, 0x00, 0x00, 0x00


//--------------------- .nv.info._Z15updateCentroidsPdS_PiS0_iii --------------------------
	.section	.nv.info._Z15updateCentroidsPdS_PiS0_iii,"",@"SHT_CUDA_INFO"
	.sectionflags	@""
	.align	4


	//----- nvinfo : EIATTR_CUDA_API_VERSION
	.align		4
        /*0000*/ 	.byte	0x04, 0x37
        /*0002*/ 	.short	(.L_15 - .L_14)
.L_14:
        /*0004*/ 	.word	0x00000082


	//----- nvinfo : EIATTR_KPARAM_INFO
	.align		4
.L_15:
        /*0008*/ 	.byte	0x04, 0x17
        /*000a*/ 	.short	(.L_17 - .L_16)
.L_16:
        /*000c*/ 	.word	0x00000000
        /*0010*/ 	.short	0x0006
        /*0012*/ 	.short	0x0028
        /*0014*/ 	.byte	0x00, 0xf0, 0x11, 0x00


	//----- nvinfo : EIATTR_KPARAM_INFO
	.align		4
.L_17:
        /*0018*/ 	.byte	0x04, 0x17
        /*001a*/ 	.short	(.L_19 - .L_18)
.L_18:
        /*001c*/ 	.word	0x00000000
        /*0020*/ 	.short	0x0005
        /*0022*/ 	.short	0x0024
        /*0024*/ 	.byte	0x00, 0xf0, 0x11, 0x00


	//----- nvinfo : EIATTR_KPARAM_INFO
	.align		4
.L_19:
        /*0028*/ 	.byte	0x04, 0x17
        /*002a*/ 	.short	(.L_21 - .L_20)
.L_20:
        /*002c*/ 	.word	0x00000000
        /*0030*/ 	.short	0x0004
        /*0032*/ 	.short	0x0020
        /*0034*/ 	.byte	0x00, 0xf0, 0x11, 0x00


	//----- nvinfo : EIATTR_KPARAM_INFO
	.align		4
.L_21:
        /*0038*/ 	.byte	0x04, 0x17
        /*003a*/ 	.short	(.L_23 - .L_22)
.L_22:
        /*003c*/ 	.word	0x00000000
        /*0040*/ 	.short	0x0003
        /*0042*/ 	.short	0x0018
        /*0044*/ 	.byte	0x00, 0xf5, 0x21, 0x00


	//----- nvinfo : EIATTR_KPARAM_INFO
	.align		4
.L_23:
        /*0048*/ 	.byte	0x04, 0x17
        /*004a*/ 	.short	(.L_25 - .L_24)
.L_24:
        /*004c*/ 	.word	0x00000000
        /*0050*/ 	.short	0x0002
        /*0052*/ 	.short	0x0010
        /*0054*/ 	.byte	0x00, 0xf5, 0x21, 0x00


	//----- nvinfo : EIATTR_KPARAM_INFO
	.align		4
.L_25:
        /*0058*/ 	.byte	0x04, 0x17
        /*005a*/ 	.short	(.L_27 - .L_26)
.L_26:
        /*005c*/ 	.word	0x00000000
        /*0060*/ 	.short	0x0001
        /*0062*/ 	.short	0x0008
        /*0064*/ 	.byte	0x00, 0xf5, 0x21, 0x00


	//----- nvinfo : EIATTR_KPARAM_INFO
	.align		4
.L_27:
        /*0068*/ 	.byte	0x04, 0x17
        /*006a*/ 	.short	(.L_29 - .L_28)
.L_28:
        /*006c*/ 	.word	0x00000000
        /*0070*/ 	.short	0x0000
        /*0072*/ 	.short	0x0000
        /*0074*/ 	.byte	0x00, 0xf5, 0x21, 0x00


	//----- nvinfo : EIATTR_SPARSE_MMA_MASK
	.align		4
.L_29:
        /*0078*/ 	.byte	0x03, 0x50
        /*007a*/ 	.short	0x0000


	//----- nvinfo : EIATTR_MAXREG_COUNT
	.align		4
        /*007c*/ 	.byte	0x03, 0x1b
        /*007e*/ 	.short	0x00ff


	//----- nvinfo : EIATTR_NUM_BARRIERS
	.align		4
        /*0080*/ 	.byte	0x02, 0x4c
        /*0082*/ 	.byte	0x01
	.zero		1


	//----- nvinfo : EIATTR_MERCURY_ISA_VERSION
	.align		4
        /*0084*/ 	.byte	0x03, 0x5f
        /*0086*/ 	.short	0x0101


	//----- nvinfo : EIATTR_INT_WARP_WIDE_INSTR_OFFSETS
	.align		4
        /*0088*/ 	.byte	0x04, 0x31
        /*008a*/ 	.short	(.L_31 - .L_30)


	//   ....[0]....
.L_30:
        /*008c*/ 	.word	0x00001560


	//   ....[1]....
        /*0090*/ 	.word	0x00001580


	//----- nvinfo : EIATTR_VRC_CTA_INIT_COUNT
	.align		4
.L_31:
        /*0094*/ 	.byte	0x02, 0x4a
	.zero		1
	.zero		1


	//----- nvinfo : EIATTR_EXIT_INSTR_OFFSETS
	.align		4
        /*0098*/ 	.byte	0x04, 0x1c
        /*009a*/ 	.short	(.L_33 - .L_32)


	//   ....[0]....
.L_32:
        /*009c*/ 	.word	0x00000040


	//   ....[1]....
        /*00a0*/ 	.word	0x00001610


	//   ....[2]....
        /*00a4*/ 	.word	0x00001670


	//   ....[3]....
        /*00a8*/ 	.word	0x00001830


	//   ....[4]....
        /*00ac*/ 	.word	0x00001950


	//   ....[5]....
        /*00b0*/ 	.word	0x00001a50


	//   ....[6]....
        /*00b4*/ 	.word	0x00001aa0


	//   ....[7]....
        /*00b8*/ 	.word	0x00001ad0


	//   ....[8]....
        /*00bc*/ 	.word	0x00002730


	//   ....[9]....
        /*00c0*/ 	.word	0x00002e60


	//   ....[10]....
        /*00c4*/ 	.word	0x00003290


	//   ....[11]....
        /*00c8*/ 	.word	0x00003490


	//----- nvinfo : EIATTR_CRS_STACK_SIZE
	.align		4
.L_33:
        /*00cc*/ 	.byte	0x04, 0x1e
        /*00ce*/ 	.short	(.L_35 - .L_34)
.L_34:
        /*00d0*/ 	.word	0x00000000


	//----- nvinfo : EIATTR_CBANK_PARAM_SIZE
	.align		4
.L_35:
        /*00d4*/ 	.byte	0x03, 0x19
        /*00d6*/ 	.short	0x002c


	//----- nvinfo : EIATTR_PARAM_CBANK
	.align		4
        /*00d8*/ 	.byte	0x04, 0x0a
        /*00da*/ 	.short	(.L_37 - .L_36)
	.align		4
.L_36:
        /*00dc*/ 	.word	index@(.nv.constant0._Z15updateCentroidsPdS_PiS0_iii)
        /*00e0*/ 	.short	0x0380
        /*00e2*/ 	.short	0x002c


	//----- nvinfo : EIATTR_SW_WAR
	.align		4
.L_37:
        /*00e4*/ 	.byte	0x04, 0x36
        /*00e6*/ 	.short	(.L_39 - .L_38)
.L_38:
        /*00e8*/ 	.word	0x00000008
.L_39:


//--------------------- .nv.info._Z14assignClustersPdS_PiiiiS0_ --------------------------
	.section	.nv.info._Z14assignClustersPdS_PiiiiS0_,"",@"SHT_CUDA_INFO"
	.sectionflags	@""
	.align	4


	//----- nvinfo : EIATTR_CUDA_API_VERSION
	.align		4
        /*0000*/ 	.byte	0x04, 0x37
        /*0002*/ 	.short	(.L_41 - .L_40)
.L_40:
        /*0004*/ 	.word	0x00000082


	//----- nvinfo : EIATTR_KPARAM_INFO
	.align		4
.L_41:
        /*0008*/ 	.byte	0x04, 0x17
        /*000a*/ 	.short	(.L_43 - .L_42)
.L_42:
        /*000c*/ 	.word	0x00000000
        /*0010*/ 	.short	0x0006
        /*0012*/ 	.short	0x0028
        /*0014*/ 	.byte	0x00, 0xf5, 0x21, 0x00


	//----- nvinfo : EIATTR_KPARAM_INFO
	.align		4
.L_43:
        /*0018*/ 	.byte	0x04, 0x17
        /*001a*/ 	.short	(.L_45 - .L_44)
.L_44:
        /*001c*/ 	.word	0x00000000
        /*0020*/ 	.short	0x0005
        /*0022*/ 	.short	0x0020
        /*0024*/ 	.byte	0x00, 0xf0, 0x11, 0x00


	//----- nvinfo : EIATTR_KPARAM_INFO
	.align		4
.L_45:
        /*0028*/ 	.byte	0x04, 0x17
        /*002a*/ 	.short	(.L_47 - .L_46)
.L_46:
        /*002c*/ 	.word	0x00000000
        /*0030*/ 	.short	0x0004
        /*0032*/ 	.short	0x001c
        /*0034*/ 	.byte	0x00, 0xf0, 0x11, 0x00


	//----- nvinfo : EIATTR_KPARAM_INFO
	.align		4
.L_47:
        /*0038*/ 	.byte	0x04, 0x17
        /*003a*/ 	.short	(.L_49 - .L_48)
.L_48:
        /*003c*/ 	.word	0x00000000
        /*0040*/ 	.short	0x0003
        /*0042*/ 	.short	0x0018
        /*0044*/ 	.byte	0x00, 0xf0, 0x11, 0x00


	//----- nvinfo : EIATTR_KPARAM_INFO
	.align		4
.L_49:
        /*0048*/ 	.byte	0x04, 0x17
        /*004a*/ 	.short	(.L_51 - .L_50)
.L_50:
        /*004c*/ 	.word	0x00000000
        /*0050*/ 	.short	0x0002
        /*0052*/ 	.short	0x0010
        /*0054*/ 	.byte	0x00, 0xf5, 0x21, 0x00


	//----- nvinfo : EIATTR_KPARAM_INFO
	.align		4
.L_51:
        /*0058*/ 	.byte	0x04, 0x17
        /*005a*/ 	.short	(.L_53 - .L_52)
.L_52:
        /*005c*/ 	.word	0x00000000
        /*0060*/ 	.short	0x0001
        /*0062*/ 	.short	0x0008
        /*0064*/ 	.byte	0x00, 0xf5, 0x21, 0x00


	//----- nvinfo : EIATTR_KPARAM_INFO
	.align		4
.L_53:
        /*0068*/ 	.byte	0x04, 0x17
        /*006a*/ 	.short	(.L_55 - .L_54)
.L_54:
        /*006c*/ 	.word	0x00000000
        /*0070*/ 	.short	0x0000
        /*0072*/ 	.short	0x0000
        /*0074*/ 	.byte	0x00, 0xf5, 0x21, 0x00


	//----- nvinfo : EIATTR_SPARSE_MMA_MASK
	.align		4
.L_55:
        /*0078*/ 	.byte	0x03, 0x50
        /*007a*/ 	.short	0x0000


	//----- nvinfo : EIATTR_MAXREG_COUNT
	.align		4
        /*007c*/ 	.byte	0x03, 0x1b
        /*007e*/ 	.short	0x00ff


	//----- nvinfo : EIATTR_MERCURY_ISA_VERSION
	.align		4
        /*0080*/ 	.byte	0x03, 0x5f
        /*0082*/ 	.short	0x0101


	//----- nvinfo : EIATTR_VRC_CTA_INIT_COUNT
	.align		4
        /*0084*/ 	.byte	0x02, 0x4a
	.zero		1
	.zero		1


	//----- nvinfo : EIATTR_EXIT_INSTR_OFFSETS
	.align		4
        /*0088*/ 	.byte	0x04, 0x1c
        /*008a*/ 	.short	(.L_57 - .L_56)


	//   ....[0]....
.L_56:
        /*008c*/ 	.word	0x00000070


	//   ....[1]....
        /*0090*/ 	.word	0x00000eb0


	//   ....[2]....
        /*0094*/ 	.word	0x00000f00


	//----- nvinfo : EIATTR_CBANK_PARAM_SIZE
	.align		4
.L_57:
        /*0098*/ 	.byte	0x03, 0x19
        /*009a*/ 	.short	0x0030


	//----- nvinfo : EIATTR_PARAM_CBANK
	.align		4
        /*009c*/ 	.byte	0x04, 0x0a
        /*009e*/ 	.short	(.L_59 - .L_58)
	.align		4
.L_58:
        /*00a0*/ 	.word	index@(.nv.constant0._Z14assignClustersPdS_PiiiiS0_)
        /*00a4*/ 	.short	0x0380
        /*00a6*/ 	.short	0x0030


	//----- nvinfo : EIATTR_SW_WAR
	.align		4
.L_59:
        /*00a8*/ 	.byte	0x04, 0x36
        /*00aa*/ 	.short	(.L_61 - .L_60)
.L_60:
        /*00ac*/ 	.word	0x00000008
.L_61:


//--------------------- .nv.callgraph             --------------------------
	.section	.nv.callgraph,"",@"SHT_CUDA_CALLGRAPH"
	.align	4
	.sectionentsize	8
	.align		4
        /*0000*/ 	.word	0x00000000
	.align		4
        /*0004*/ 	.word	0xffffffff
	.align		4
        /*0008*/ 	.word	0x00000000
	.align		4
        /*000c*/ 	.word	0xfffffffe
	.align		4
        /*0010*/ 	.word	0x00000000
	.align		4
        /*0014*/ 	.word	0xfffffffd
	.align		4
        /*0018*/ 	.word	0x00000000
	.align		4
        /*001c*/ 	.word	0xfffffffc


//--------------------- .text._Z15updateCentroidsPdS_PiS0_iii --------------------------
	.section	.text._Z15updateCentroidsPdS_PiS0_iii,"ax",@progbits
	.align	128
        .global         _Z15updateCentroidsPdS_PiS0_iii
        .type           _Z15updateCentroidsPdS_PiS0_iii,@function
        .size           _Z15updateCentroidsPdS_PiS0_iii,(.L_x_119 - _Z15updateCentroidsPdS_PiS0_iii)
        .other          _Z15updateCentroidsPdS_PiS0_iii,@"STO_CUDA_ENTRY STV_DEFAULT"
_Z15updateCentroidsPdS_PiS0_iii:
.text._Z15updateCentroidsPdS_PiS0_iii:
[----:B------:R-:W-:Y:S01]  /*0000*/  LDC R1, c[0x0][0x37c] ;  /* 0x0000df00ff017b82 */ /* 0x000fe20000000800 */
[----:B------:R-:W0:Y:S01]  /*0010*/  S2R R0, SR_CTAID.X ;  /* 0x0000000000007919 */ /* 0x000e220000002500 */
[----:B------:R-:W0:Y:S02]  /*0020*/  LDCU UR4, c[0x0][0x3a4] ;  /* 0x00007480ff0477ac */ /* 0x000e240008000800 */
[----:B0-----:R-:W-:-:S13]  /*0030*/  ISETP.GE.AND P0, PT, R0, UR4, PT ;  /* 0x0000000400007c0c */ /* 0x001fda000bf06270 */
[----:B------:R-:W-:Y:S05]  /*0040*/  @P0 EXIT ;  /* 0x000000000000094d */ /* 0x000fea0003800000 */
[----:B------:R-:W0:Y:S01]  /*0050*/  S2R R2, SR_TID.X ;  /* 0x0000000000027919 */ /* 0x000e220000002100 */
[----:B------:R-:W0:Y:S01]  /*0060*/  LDC R9, c[0x0][0x3a8] ;  /* 0x0000ea00ff097b82 */ /* 0x000e220000000800 */
[----:B------:R-:W1:Y:S01]  /*0070*/  LDCU UR8, c[0x0][0x3a0] ;  /* 0x00007400ff0877ac */ /* 0x000e620008000800 */
[----:B------:R-:W-:Y:S01]  /*0080*/  BSSY.RECONVERGENT B0, `(.L_x_0) ;  /* 0x000000d000007945 */ /* 0x000fe20003800200 */
[----:B0-----:R-:W-:-:S13]  /*0090*/  ISETP.GE.AND P0, PT, R2, R9, PT ;  /* 0x000000090200720c */ /* 0x001fda0003f06270 */
[----:B-1----:R-:W-:Y:S05]  /*00a0*/  @P0 BRA `(.L_x_1) ;  /* 0x0000000000280947 */ /* 0x002fea0003800000 */
[----:B------:R-:W0:Y:S01]  /*00b0*/  S2R R6, SR_CgaCtaId ;  /* 0x0000000000067919 */ /* 0x000e220000008800 */
[----:B------:R-:W1:Y:S01]  /*00c0*/  LDC R7, c[0x0][0x360] ;  /* 0x0000d800ff077b82 */ /* 0x000e620000000800 */
[----:B------:R-:W-:Y:S01]  /*00d0*/  MOV R3, 0x400 ;  /* 0x0000040000037802 */ /* 0x000fe20000000f00 */
[----:B------:R-:W-:-:S03]  /*00e0*/  IMAD.MOV.U32 R4, RZ, RZ, R2 ;  /* 0x000000ffff047224 */ /* 0x000fc600078e0002 */
[----:B0-----:R-:W-:-:S07]  /*00f0*/  LEA R3, R6, R3, 0x18 ;  /* 0x0000000306037211 */ /* 0x001fce00078ec0ff */
.L_x_2:
[----:B------:R-:W-:Y:S02]  /*0100*/  IMAD R5, R4, 0x8, R3 ;  /* 0x0000000804057824 */ /* 0x000fe400078e0203 */
[----:B-1----:R-:W-:-:S03]  /*0110*/  IMAD.IADD R4, R7, 0x1, R4 ;  /* 0x0000000107047824 */ /* 0x002fc600078e0204 */
[----:B------:R0:W-:Y:S02]  /*0120*/  STS.64 [R5], RZ ;  /* 0x000000ff05007388 */ /* 0x0001e40000000a00 */
[----:B------:R-:W-:-:S13]  /*0130*/  ISETP.GE.AND P0, PT, R4, R9, PT ;  /* 0x000000090400720c */ /* 0x000fda0003f06270 */
[----:B0-----:R-:W-:Y:S05]  /*0140*/  @!P0 BRA `(.L_x_2) ;  /* 0xfffffffc00ec8947 */ /* 0x001fea000383ffff */
.L_x_1:
[----:B------:R-:W-:Y:S05]  /*0150*/  BSYNC.RECONVERGENT B0 ;  /* 0x0000000000007941 */ /* 0x000fea0003800200 */
.L_x_0:
[----:B------:R-:W-:Y:S01]  /*0160*/  BAR.SYNC.DEFER_BLOCKING 0x0 ;  /* 0x0000000000007b1d */ /* 0x000fe20000010000 */
[----:B------:R-:W-:Y:S01]  /*0170*/  ISETP.GE.AND P0, PT, R2, UR8, PT ;  /* 0x0000000802007c0c */ /* 0x000fe2000bf06270 */
[----:B------:R-:W-:-:S04]  /*0180*/  IMAD.MOV.U32 R6, RZ, RZ, RZ ;  /* 0x000000ffff067224 */ /* 0x000fc800078e00ff */
[----:B------:R-:W0:Y:S01]  /*0190*/  LDCU.64 UR6, c[0x0][0x358] ;  /* 0x00006b00ff0677ac */ /* 0x000e220008000a00 */
[----:B------:R-:W-:Y:S07]  /*01a0*/  BSSY B2, `(.L_x_3) ;  /* 0x000013a000027945 */ /* 0x000fee0003800000 */
[----:B------:R-:W-:Y:S05]  /*01b0*/  @P0 BRA `(.L_x_4) ;  /* 0x0000001000e00947 */ /* 0x000fea0003800000 */
[----:B------:R-:W1:Y:S01]  /*01c0*/  LDC R10, c[0x0][0x360] ;  /* 0x0000d800ff0a7b82 */ /* 0x000e620000000800 */
[----:B------:R-:W-:-:S13]  /*01d0*/  ISETP.GT.AND P0, PT, R9, RZ, PT ;  /* 0x000000ff0900720c */ /* 0x000fda0003f04270 */
[----:B------:R-:W-:Y:S05]  /*01e0*/  @P0 BRA `(.L_x_5) ;  /* 0x0000000000340947 */ /* 0x000fea0003800000 */
[----:B------:R-:W2:Y:S01]  /*01f0*/  LDC.64 R8, c[0x0][0x390] ;  /* 0x0000e400ff087b82 */ /* 0x000ea20000000a00 */
[----:B------:R-:W-:Y:S02]  /*0200*/  IMAD.MOV.U32 R6, RZ, RZ, RZ ;  /* 0x000000ffff067224 */ /* 0x000fe400078e00ff */
[----:B------:R-:W-:-:S07]  /*0210*/  IMAD.MOV.U32 R3, RZ, RZ, R2 ;  /* 0x000000ffff037224 */ /* 0x000fce00078e0002 */
.L_x_6:
[----:B--2---:R-:W-:-:S06]  /*0220*/  IMAD.WIDE R4, R3, 0x4, R8 ;  /* 0x0000000403047825 */ /* 0x004fcc00078e0208 */
[----:B0-----:R-:W2:Y:S01]  /*0230*/  LDG.E R5, desc[UR6][R4.64] ;  /* 0x0000000604057981 */ /* 0x001ea2000c1e1900 */
[----:B-1----:R-:W-:Y:S01]  /*0240*/  IADD3 R3, PT, PT, R10, R3, RZ ;  /* 0x000000030a037210 */ /* 0x002fe20007ffe0ff */
[----:B------:R-:W-:-:S03]  /*0250*/  VIADD R7, R6, 0x1 ;  /* 0x0000000106077836 */ /* 0x000fc60000000000 */
[----:B------:R-:W-:Y:S02]  /*0260*/  ISETP.GE.AND P1, PT, R3, UR8, PT ;  /* 0x0000000803007c0c */ /* 0x000fe4000bf26270 */
[----:B--2---:R-:W-:-:S13]  /*0270*/  ISETP.NE.AND P0, PT, R5, R0, PT ;  /* 0x000000000500720c */ /* 0x004fda0003f05270 */
[----:B------:R-:W-:-:S04]  /*0280*/  @P0 IMAD.MOV R7, RZ, RZ, R6 ;  /* 0x000000ffff070224 */ /* 0x000fc800078e0206 */
[----:B------:R-:W-:Y:S01]  /*0290*/  IMAD.MOV.U32 R6, RZ, RZ, R7 ;  /* 0x000000ffff067224 */ /* 0x000fe200078e0007 */
[----:B------:R-:W-:Y:S06]  /*02a0*/  @!P1 BRA `(.L_x_6) ;  /* 0xfffffffc00dc9947 */ /* 0x000fec000383ffff */
[----:B------:R-:W-:Y:S05]  /*02b0*/  BRA `(.L_x_4) ;  /* 0x0000001000a07947 */ /* 0x000fea0003800000 */
.L_x_5:
[C---:B------:R-:W-:Y:S01]  /*02c0*/  LOP3.LUT R3, R9.reuse, 0xf, RZ, 0xc0, !PT ;  /* 0x0000000f09037812 */ /* 0x040fe200078ec0ff */
[----:B------:R-:W-:Y:S01]  /*02d0*/  IMAD.MOV.U32 R6, RZ, RZ, RZ ;  /* 0x000000ffff067224 */ /* 0x000fe200078e00ff */
[----:B------:R-:W-:Y:S01]  /*02e0*/  LOP3.LUT R4, R9, 0x7, RZ, 0xc0, !PT ;  /* 0x0000000709047812 */ /* 0x000fe200078ec0ff */
[----:B------:R-:W-:-:S07]  /*02f0*/  IMAD.MOV.U32 R5, RZ, RZ, R2 ;  /* 0x000000ffff057224 */ /* 0x000fce00078e0002 */
.L_x_74:
[----:B------:R-:W2:Y:S02]  /*0300*/  LDC.64 R8, c[0x0][0x390] ;  /* 0x0000e400ff087b82 */ /* 0x000ea40000000a00 */
[----:B--2---:R-:W-:-:S06]  /*0310*/  IMAD.WIDE R8, R5, 0x4, R8 ;  /* 0x0000000405087825 */ /* 0x004fcc00078e0208 */
[----:B0-----:R-:W2:Y:S01]  /*0320*/  LDG.E R9, desc[UR6][R8.64] ;  /* 0x0000000608097981 */ /* 0x001ea2000c1e1900 */
[----:B------:R-:W-:Y:S05]  /*0330*/  YIELD ;  /* 0x0000000000007946 */ /* 0x000fea0003800000 */
[----:B------:R-:W-:Y:S01]  /*0340*/  BSSY B1, `(.L_x_7) ;  /* 0x000011a000017945 */ /* 0x000fe20003800000 */
[----:B--2---:R-:W-:-:S13]  /*0350*/  ISETP.NE.AND P0, PT, R9, R0, PT ;  /* 0x000000000900720c */ /* 0x004fda0003f05270 */
[----:B------:R-:W-:Y:S05]  /*0360*/  @P0 BRA `(.L_x_8) ;  /* 0x00000010005c0947 */ /* 0x000fea0003800000 */
[----:B------:R-:W0:Y:S01]  /*0370*/  LDC R8, c[0x0][0x3a8] ;  /* 0x0000ea00ff087b82 */ /* 0x000e220000000800 */
[----:B------:R-:W-:Y:S01]  /*0380*/  IMAD.MOV.U32 R14, RZ, RZ, RZ ;  /* 0x000000ffff0e7224 */ /* 0x000fe200078e00ff */
[----:B0-----:R-:W-:Y:S01]  /*0390*/  ISETP.GE.U32.AND P0, PT, R8, 0x10, PT ;  /* 0x000000100800780c */ /* 0x001fe20003f06070 */
[----:B------:R-:W-:-:S12]  /*03a0*/  IMAD R7, R5, R8, RZ ;  /* 0x0000000805077224 */ /* 0x000fd800078e02ff */
[----:B------:R-:W-:Y:S05]  /*03b0*/  @!P0 BRA `(.L_x_9) ;  /* 0x0000000800088947 */ /* 0x000fea0003800000 */
[----:B------:R-:W0:Y:S01]  /*03c0*/  S2UR UR5, SR_CgaCtaId ;  /* 0x00000000000579c3 */ /* 0x000e220000008800 */
[----:B------:R-:W-:Y:S01]  /*03d0*/  UMOV UR4, 0x400 ;  /* 0x0000040000047882 */ /* 0x000fe20000000000 */
[----:B------:R-:W-:Y:S01]  /*03e0*/  LOP3.LUT R14, R8, 0x7ffffff0, RZ, 0xc0, !PT ;  /* 0x7ffffff0080e7812 */ /* 0x000fe200078ec0ff */
[----:B------:R-:W-:Y:S01]  /*03f0*/  BSSY B0, `(.L_x_9) ;  /* 0x000007e000007945 */ /* 0x000fe20003800000 */
[----:B------:R-:W-:-:S03]  /*0400*/  MOV R12, R7 ;  /* 0x00000007000c7202 */ /* 0x000fc60000000f00 */
[----:B------:R-:W-:Y:S01]  /*0410*/  IMAD.MOV R13, RZ, RZ, -R14 ;  /* 0x000000ffff0d7224 */ /* 0x000fe200078e0a0e */
[----:B0-----:R-:W-:-:S04]  /*0420*/  ULEA UR4, UR5, UR4, 0x18 ;  /* 0x0000000405047291 */ /* 0x001fc8000f8ec0ff */
[----:B------:R-:W-:-:S06]  /*0430*/  UIADD3 UR4, UPT, UPT, UR4, 0x40, URZ ;  /* 0x0000004004047890 */ /* 0x000fcc000fffe0ff */
[----:B------:R-:W-:-:S07]  /*0440*/  IMAD.U32 R15, RZ, RZ, UR4 ;  /* 0x00000004ff0f7e24 */ /* 0x000fce000f8e00ff */
.L_x_42:
[----:B------:R-:W0:Y:S02]  /*0450*/  LDC.64 R16, c[0x0][0x380] ;  /* 0x0000e000ff107b82 */ /* 0x000e240000000a00 */
[----:B0-----:R-:W-:-:S05]  /*0460*/  IMAD.WIDE R16, R12, 0x8, R16 ;  /* 0x000000080c107825 */ /* 0x001fca00078e0210 */
[----:B------:R0:W5:Y:S01]  /*0470*/  LDG.E.64 R18, desc[UR6][R16.64] ;  /* 0x0000000610127981 */ /* 0x000162000c1e1b00 */
[----:B------:R-:W-:Y:S05]  /*0480*/  YIELD ;  /* 0x0000000000007946 */ /* 0x000fea0003800000 */
[----:B------:R-:W-:Y:S01]  /*0490*/  BSSY.RECONVERGENT B3, `(.L_x_10) ;  /* 0x0000005000037945 */ /* 0x000fe20003800200 */
.L_x_11:
[----:B------:R-:W1:Y:S02]  /*04a0*/  LDS.64 R8, [R15+-0x40] ;  /* 0xffffc0000f087984 */ /* 0x000e640000000a00 */
[----:B-1---5:R-:W-:-:S07]  /*04b0*/  DADD R10, R18, R8 ;  /* 0x00000000120a7229 */ /* 0x022fce0000000008 */
[----:B------:R-:W1:Y:S02]  /*04c0*/  ATOMS.CAST.SPIN.64 P0, [R15+-0x40], R8, R10 ;  /* 0xffffc0080f00758d */ /* 0x000e64000180040a */
[----:B-1----:R-:W-:Y:S05]  /*04d0*/  @!P0 BRA `(.L_x_11) ;  /* 0xfffffffc00f08947 */ /* 0x002fea000383ffff */
[----:B------:R-:W-:Y:S05]  /*04e0*/  BSYNC.RECONVERGENT B3 ;  /* 0x0000000000037941 */ /* 0x000fea0003800200 */
.L_x_10:
[----:B------:R1:W5:Y:S01]  /*04f0*/  LDG.E.64 R18, desc[UR6][R16.64+0x8] ;  /* 0x0000080610127981 */ /* 0x000362000c1e1b00 */
[----:B------:R-:W-:Y:S01]  /*0500*/  BSSY.RECONVERGENT B3, `(.L_x_12) ;  /* 0x0000005000037945 */ /* 0x000fe20003800200 */
.L_x_13:
[----:B------:R-:W2:Y:S02]  /*0510*/  LDS.64 R8, [R15+-0x38] ;  /* 0xffffc8000f087984 */ /* 0x000ea40000000a00 */
[----:B--2--5:R-:W-:-:S07]  /*0520*/  DADD R10, R18, R8 ;  /* 0x00000000120a7229 */ /* 0x024fce0000000008 */
[----:B------:R-:W2:Y:S02]  /*0530*/  ATOMS.CAST.SPIN.64 P0, [R15+-0x38], R8, R10 ;  /* 0xffffc8080f00758d */ /* 0x000ea4000180040a */
[----:B--2---:R-:W-:Y:S05]  /*0540*/  @!P0 BRA `(.L_x_13) ;  /* 0xfffffffc00f08947 */ /* 0x004fea000383ffff */
[----:B------:R-:W-:Y:S05]  /*0550*/  BSYNC.RECONVERGENT B3 ;  /* 0x0000000000037941 */ /* 0x000fea0003800200 */
.L_x_12:
[----:B------:R2:W5:Y:S01]  /*0560*/  LDG.E.64 R18, desc[UR6][R16.64+0x10] ;  /* 0x0000100610127981 */ /* 0x000562000c1e1b00 */
[----:B------:R-:W-:Y:S01]  /*0570*/  BSSY.RECONVERGENT B3, `(.L_x_14) ;  /* 0x0000005000037945 */ /* 0x000fe20003800200 */
.L_x_15:
[----:B------:R-:W3:Y:S02]  /*0580*/  LDS.64 R8, [R15+-0x30] ;  /* 0xffffd0000f087984 */ /* 0x000ee40000000a00 */
[----:B---3-5:R-:W-:-:S07]  /*0590*/  DADD R10, R18, R8 ;  /* 0x00000000120a7229 */ /* 0x028fce0000000008 */
[----:B------:R-:W3:Y:S02]  /*05a0*/  ATOMS.CAST.SPIN.64 P0, [R15+-0x30], R8, R10 ;  /* 0xffffd0080f00758d */ /* 0x000ee4000180040a */
[----:B---3--:R-:W-:Y:S05]  /*05b0*/  @!P0 BRA `(.L_x_15) ;  /* 0xfffffffc00f08947 */ /* 0x008fea000383ffff */
[----:B------:R-:W-:Y:S05]  /*05c0*/  BSYNC.RECONVERGENT B3 ;  /* 0x0000000000037941 */ /* 0x000fea0003800200 */
.L_x_14:
[----:B------:R3:W5:Y:S01]  /*05d0*/  LDG.E.64 R18, desc[UR6][R16.64+0x18] ;  /* 0x0000180610127981 */ /* 0x000762000c1e1b00 */
[----:B------:R-:W-:Y:S01]  /*05e0*/  BSSY.RECONVERGENT B3, `(.L_x_16) ;  /* 0x0000005000037945 */ /* 0x000fe20003800200 */
.L_x_17:
[----:B------:R-:W4:Y:S02]  /*05f0*/  LDS.64 R8, [R15+-0x28] ;  /* 0xffffd8000f087984 */ /* 0x000f240000000a00 */
[----:B----45:R-:W-:-:S07]  /*0600*/  DADD R10, R18, R8 ;  /* 0x00000000120a7229 */ /* 0x030fce0000000008 */
[----:B------:R-:W4:Y:S02]  /*0610*/  ATOMS.CAST.SPIN.64 P0, [R15+-0x28], R8, R10 ;  /* 0xffffd8080f00758d */ /* 0x000f24000180040a */
[----:B----4-:R-:W-:Y:S05]  /*0620*/  @!P0 BRA `(.L_x_17) ;  /* 0xfffffffc00f08947 */ /* 0x010fea000383ffff */
[----:B------:R-:W-:Y:S05]  /*0630*/  BSYNC.RECONVERGENT B3 ;  /* 0x0000000000037941 */ /* 0x000fea0003800200 */
.L_x_16:
[----:B------:R4:W5:Y:S01]  /*0640*/  LDG.E.64 R18, desc[UR6][R16.64+0x20] ;  /* 0x0000200610127981 */ /* 0x000962000c1e1b00 */
[----:B------:R-:W-:Y:S01]  /*0650*/  BSSY.RECONVERGENT B3, `(.L_x_18) ;  /* 0x0000005000037945 */ /* 0x000fe20003800200 */
.L_x_19:
[----:B------:R-:W0:Y:S02]  /*0660*/  LDS.64 R8, [R15+-0x20] ;  /* 0xffffe0000f087984 */ /* 0x000e240000000a00 */
[----:B0----5:R-:W-:-:S07]  /*0670*/  DADD R10, R18, R8 ;  /* 0x00000000120a7229 */ /* 0x021fce0000000008 */
[----:B------:R-:W0:Y:S02]  /*0680*/  ATOMS.CAST.SPIN.64 P0, [R15+-0x20], R8, R10 ;  /* 0xffffe0080f00758d */ /* 0x000e24000180040a */
[----:B0-----:R-:W-:Y:S05]  /*0690*/  @!P0 BRA `(.L_x_19) ;  /* 0xfffffffc00f08947 */ /* 0x001fea000383ffff */
[----:B------:R-:W-:Y:S05]  /*06a0*/  BSYNC.RECONVERGENT B3 ;  /* 0x0000000000037941 */ /* 0x000fea0003800200 */
.L_x_18:
[----:B------:R0:W5:Y:S01]  /*06b0*/  LDG.E.64 R18, desc[UR6][R16.64+0x28] ;  /* 0x0000280610127981 */ /* 0x000162000c1e1b00 */
[----:B------:R-:W-:Y:S01]  /*06c0*/  BSSY.RECONVERGENT B3, `(.L_x_20) ;  /* 0x0000005000037945 */ /* 0x000fe20003800200 */
.L_x_21:
[----:B------:R-:W1:Y:S02]  /*06d0*/  LDS.64 R8, [R15+-0x18] ;  /* 0xffffe8000f087984 */ /* 0x000e640000000a00 */
[----:B-1---5:R-:W-:-:S07]  /*06e0*/  DADD R10, R18, R8 ;  /* 0x00000000120a7229 */ /* 0x022fce0000000008 */
[----:B------:R-:W1:Y:S02]  /*06f0*/  ATOMS.CAST.SPIN.64 P0, [R15+-0x18], R8, R10 ;  /* 0xffffe8080f00758d */ /* 0x000e64000180040a */
[----:B-1----:R-:W-:Y:S05]  /*0700*/  @!P0 BRA `(.L_x_21) ;  /* 0xfffffffc00f08947 */ /* 0x002fea000383ffff */
[----:B------:R-:W-:Y:S05]  /*0710*/  BSYNC.RECONVERGENT B3 ;  /* 0x0000000000037941 */ /* 0x000fea0003800200 */
.L_x_20:
[----:B------:R1:W5:Y:S01]  /*0720*/  LDG.E.64 R18, desc[UR6][R16.64+0x30] ;  /* 0x0000300610127981 */ /* 0x000362000c1e1b00 */
[----:B------:R-:W-:Y:S01]  /*0730*/  BSSY.RECONVERGENT B3, `(.L_x_22) ;  /* 0x0000005000037945 */ /* 0x000fe20003800200 */
.L_x_23:
[----:B------:R-:W0:Y:S02]  /*0740*/  LDS.64 R8, [R15+-0x10] ;  /* 0xfffff0000f087984 */ /* 0x000e240000000a00 */
[----:B0----5:R-:W-:-:S07]  /*0750*/  DADD R10, R18, R8 ;  /* 0x00000000120a7229 */ /* 0x021fce0000000008 */
[----:B------:R-:W0:Y:S02]  /*0760*/  ATOMS.CAST.SPIN.64 P0, [R15+-0x10], R8, R10 ;  /* 0xfffff0080f00758d */ /* 0x000e24000180040a */
[----:B0-----:R-:W-:Y:S05]  /*0770*/  @!P0 BRA `(.L_x_23) ;  /* 0xfffffffc00f08947 */ /* 0x001fea000383ffff */
[----:B------:R-:W-:Y:S05]  /*0780*/  BSYNC.RECONVERGENT B3 ;  /* 0x0000000000037941 */ /* 0x000fea0003800200 */
.L_x_22:
[----:B------:R0:W5:Y:S01]  /*0790*/  LDG.E.64 R18, desc[UR6][R16.64+0x38] ;  /* 0x0000380610127981 */ /* 0x000162000c1e1b00 */
[----:B------:R-:W-:Y:S01]  /*07a0*/  BSSY.RECONVERGENT B3, `(.L_x_24) ;  /* 0x0000005000037945 */ /* 0x000fe20003800200 */
.L_x_25:
[----:B------:R-:W1:Y:S02]  /*07b0*/  LDS.64 R8, [R15+-0x8] ;  /* 0xfffff8000f087984 */ /* 0x000e640000000a00 */
[----:B-1---5:R-:W-:-:S07]  /*07c0*/  DADD R10, R18, R8 ;  /* 0x00000000120a7229 */ /* 0x022fce0000000008 */
[----:B------:R-:W1:Y:S02]  /*07d0*/  ATOMS.CAST.SPIN.64 P0, [R15+-0x8], R8, R10 ;  /* 0xfffff8080f00758d */ /* 0x000e64000180040a */
[----:B-1----:R-:W-:Y:S05]  /*07e0*/  @!P0 BRA `(.L_x_25) ;  /* 0xfffffffc00f08947 */ /* 0x002fea000383ffff */
[----:B------:R-:W-:Y:S05]  /*07f0*/  BSYNC.RECONVERGENT B3 ;  /* 0x0000000000037941 */ /* 0x000fea0003800200 */
.L_x_24:
[----:B------:R1:W5:Y:S01]  /*0800*/  LDG.E.64 R18, desc[UR6][R16.64+0x40] ;  /* 0x0000400610127981 */ /* 0x000362000c1e1b00 */
[----:B------:R-:W-:Y:S01]  /*0810*/  BSSY.RECONVERGENT B3, `(.L_x_26) ;  /* 0x0000005000037945 */ /* 0x000fe20003800200 */
.L_x_27:
[----:B------:R-:W0:Y:S02]  /*0820*/  LDS.64 R8, [R15] ;  /* 0x000000000f087984 */ /* 0x000e240000000a00 */
[----:B0----5:R-:W-:-:S07]  /*0830*/  DADD R10, R18, R8 ;  /* 0x00000000120a7229 */ /* 0x021fce0000000008 */
[----:B------:R-:W0:Y:S02]  /*0840*/  ATOMS.CAST.SPIN.64 P0, [R15], R8, R10 ;  /* 0x000000080f00758d */ /* 0x000e24000180040a */
[----:B0-----:R-:W-:Y:S05]  /*0850*/  @!P0 BRA `(.L_x_27) ;  /* 0xfffffffc00f08947 */ /* 0x001fea000383ffff */
[----:B------:R-:W-:Y:S05]  /*0860*/  BSYNC.RECONVERGENT B3 ;  /* 0x0000000000037941 */ /* 0x000fea0003800200 */
.L_x_26:
[----:B------:R0:W5:Y:S01]  /*0870*/  LDG.E.64 R18, desc[UR6][R16.64+0x48] ;  /* 0x0000480610127981 */ /* 0x000162000c1e1b00 */
[----:B------:R-:W-:Y:S01]  /*0880*/  BSSY.RECONVERGENT B3, `(.L_x_28) ;  /* 0x0000005000037945 */ /* 0x000fe20003800200 */
.L_x_29:
[----:B------:R-:W1:Y:S02]  /*0890*/  LDS.64 R8, [R15+0x8] ;  /* 0x000008000f087984 */ /* 0x000e640000000a00 */
[----:B-1---5:R-:W-:-:S07]  /*08a0*/  DADD R10, R18, R8 ;  /* 0x00000000120a7229 */ /* 0x022fce0000000008 */
[----:B------:R-:W1:Y:S02]  /*08b0*/  ATOMS.CAST.SPIN.64 P0, [R15+0x8], R8, R10 ;  /* 0x000008080f00758d */ /* 0x000e64000180040a */
[----:B-1----:R-:W-:Y:S05]  /*08c0*/  @!P0 BRA `(.L_x_29) ;  /* 0xfffffffc00f08947 */ /* 0x002fea000383ffff */
[----:B------:R-:W-:Y:S05]  /*08d0*/  BSYNC.RECONVERGENT B3 ;  /* 0x0000000000037941 */ /* 0x000fea0003800200 */
.L_x_28:
[----:B------:R1:W5:Y:S01]  /*08e0*/  LDG.E.64 R18, desc[UR6][R16.64+0x50] ;  /* 0x0000500610127981 */ /* 0x000362000c1e1b00 */
[----:B------:R-:W-:Y:S01]  /*08f0*/  BSSY.RECONVERGENT B3, `(.L_x_30) ;  /* 0x0000005000037945 */ /* 0x000fe20003800200 */
.L_x_31:
[----:B------:R-:W0:Y:S02]  /*0900*/  LDS.64 R8, [R15+0x10] ;  /* 0x000010000f087984 */ /* 0x000e240000000a00 */
[----:B0----5:R-:W-:-:S07]  /*0910*/  DADD R10, R18, R8 ;  /* 0x00000000120a7229 */ /* 0x021fce0000000008 */
[----:B------:R-:W0:Y:S02]  /*0920*/  ATOMS.CAST.SPIN.64 P0, [R15+0x10], R8, R10 ;  /* 0x000010080f00758d */ /* 0x000e24000180040a */
[----:B0-----:R-:W-:Y:S05]  /*0930*/  @!P0 BRA `(.L_x_31) ;  /* 0xfffffffc00f08947 */ /* 0x001fea000383ffff */
[----:B------:R-:W-:Y:S05]  /*0940*/  BSYNC.RECONVERGENT B3 ;  /* 0x0000000000037941 */ /* 0x000fea0003800200 */
.L_x_30:
[----:B------:R0:W5:Y:S01]  /*0950*/  LDG.E.64 R18, desc[UR6][R16.64+0x58] ;  /* 0x0000580610127981 */ /* 0x000162000c1e1b00 */
[----:B------:R-:W-:Y:S01]  /*0960*/  BSSY.RECONVERGENT B3, `(.L_x_32) ;  /* 0x0000005000037945 */ /* 0x000fe20003800200 */
.L_x_33:
[----:B------:R-:W1:Y:S02]  /*0970*/  LDS.64 R8, [R15+0x18] ;  /* 0x000018000f087984 */ /* 0x000e640000000a00 */
[----:B-1---5:R-:W-:-:S07]  /*0980*/  DADD R10, R18, R8 ;  /* 0x00000000120a7229 */ /* 0x022fce0000000008 */
[----:B------:R-:W1:Y:S02]  /*0990*/  ATOMS.CAST.SPIN.64 P0, [R15+0x18], R8, R10 ;  /* 0x000018080f00758d */ /* 0x000e64000180040a */
[----:B-1----:R-:W-:Y:S05]  /*09a0*/  @!P0 BRA `(.L_x_33) ;  /* 0xfffffffc00f08947 */ /* 0x002fea000383ffff */
[----:B------:R-:W-:Y:S05]  /*09b0*/  BSYNC.RECONVERGENT B3 ;  /* 0x0000000000037941 */ /* 0x000fea0003800200 */
.L_x_32:
[----:B------:R1:W5:Y:S01]  /*09c0*/  LDG.E.64 R18, desc[UR6][R16.64+0x60] ;  /* 0x0000600610127981 */ /* 0x000362000c1e1b00 */
[----:B------:R-:W-:Y:S01]  /*09d0*/  BSSY.RECONVERGENT B3, `(.L_x_34) ;  /* 0x0000005000037945 */ /* 0x000fe20003800200 */
.L_x_35:
[----:B------:R-:W0:Y:S02]  /*09e0*/  LDS.64 R8, [R15+0x20] ;  /* 0x000020000f087984 */ /* 0x000e240000000a00 */
[----:B0----5:R-:W-:-:S07]  /*09f0*/  DADD R10, R18, R8 ;  /* 0x00000000120a7229 */ /* 0x021fce0000000008 */
[----:B------:R-:W0:Y:S02]  /*0a00*/  ATOMS.CAST.SPIN.64 P0, [R15+0x20], R8, R10 ;  /* 0x000020080f00758d */ /* 0x000e24000180040a */
[----:B0-----:R-:W-:Y:S05]  /*0a10*/  @!P0 BRA `(.L_x_35) ;  /* 0xfffffffc00f08947 */ /* 0x001fea000383ffff */
[----:B------:R-:W-:Y:S05]  /*0a20*/  BSYNC.RECONVERGENT B3 ;  /* 0x0000000000037941 */ /* 0x000fea0003800200 */
.L_x_34:
[----:B------:R0:W5:Y:S01]  /*0a30*/  LDG.E.64 R18, desc[UR6][R16.64+0x68] ;  /* 0x0000680610127981 */ /* 0x000162000c1e1b00 */
[----:B------:R-:W-:Y:S01]  /*0a40*/  BSSY.RECONVERGENT B3, `(.L_x_36) ;  /* 0x0000005000037945 */ /* 0x000fe20003800200 */
.L_x_37:
[----:B------:R-:W1:Y:S02]  /*0a50*/  LDS.64 R8, [R15+0x28] ;  /* 0x000028000f087984 */ /* 0x000e640000000a00 */
[----:B-1---5:R-:W-:-:S07]  /*0a60*/  DADD R10, R18, R8 ;  /* 0x00000000120a7229 */ /* 0x022fce0000000008 */
[----:B------:R-:W1:Y:S02]  /*0a70*/  ATOMS.CAST.SPIN.64 P0, [R15+0x28], R8, R10 ;  /* 0x000028080f00758d */ /* 0x000e64000180040a */
[----:B-1----:R-:W-:Y:S05]  /*0a80*/  @!P0 BRA `(.L_x_37) ;  /* 0xfffffffc00f08947 */ /* 0x002fea000383ffff */
[----:B------:R-:W-:Y:S05]  /*0a90*/  BSYNC.RECONVERGENT B3 ;  /* 0x0000000000037941 */ /* 0x000fea0003800200 */
.L_x_36:
[----:B------:R1:W5:Y:S01]  /*0aa0*/  LDG.E.64 R18, desc[UR6][R16.64+0x70] ;  /* 0x0000700610127981 */ /* 0x000362000c1e1b00 */
[----:B------:R-:W-:Y:S01]  /*0ab0*/  BSSY.RECONVERGENT B3, `(.L_x_38) ;  /* 0x0000005000037945 */ /* 0x000fe20003800200 */
.L_x_39:
[----:B------:R-:W0:Y:S02]  /*0ac0*/  LDS.64 R8, [R15+0x30] ;  /* 0x000030000f087984 */ /* 0x000e240000000a00 */
[----:B0----5:R-:W-:-:S07]  /*0ad0*/  DADD R10, R18, R8 ;  /* 0x00000000120a7229 */ /* 0x021fce0000000008 */
[----:B------:R-:W0:Y:S02]  /*0ae0*/  ATOMS.CAST.SPIN.64 P0, [R15+0x30], R8, R10 ;  /* 0x000030080f00758d */ /* 0x000e24000180040a */
[----:B0-----:R-:W-:Y:S05]  /*0af0*/  @!P0 BRA `(.L_x_39) ;  /* 0xfffffffc00f08947 */ /* 0x001fea000383ffff */
[----:B------:R-:W-:Y:S05]  /*0b00*/  BSYNC.RECONVERGENT B3 ;  /* 0x0000000000037941 */ /* 0x000fea0003800200 */
.L_x_38:
[----:B-1234-:R-:W5:Y:S01]  /*0b10*/  LDG.E.64 R16, desc[UR6][R16.64+0x78] ;  /* 0x0000780610107981 */ /* 0x01ef62000c1e1b00 */
[----:B------:R-:W-:Y:S01]  /*0b20*/  BSSY.RECONVERGENT B3, `(.L_x_40) ;  /* 0x0000005000037945 */ /* 0x000fe20003800200 */
.L_x_41:
[----:B------:R-:W0:Y:S02]  /*0b30*/  LDS.64 R8, [R15+0x38] ;  /* 0x000038000f087984 */ /* 0x000e240000000a00 */
[----:B0----5:R-:W-:-:S07]  /*0b40*/  DADD R10, R16, R8 ;  /* 0x00000000100a7229 */ /* 0x021fce0000000008 */
[----:B------:R-:W0:Y:S02]  /*0b50*/  ATOMS.CAST.SPIN.64 P0, [R15+0x38], R8, R10 ;  /* 0x000038080f00758d */ /* 0x000e24000180040a */
[----:B0-----:R-:W-:Y:S05]  /*0b60*/  @!P0 BRA `(.L_x_41) ;  /* 0xfffffffc00f08947 */ /* 0x001fea000383ffff */
[----:B------:R-:W-:Y:S05]  /*0b70*/  BSYNC.RECONVERGENT B3 ;  /* 0x0000000000037941 */ /* 0x000fea0003800200 */
.L_x_40:
[----:B------:R-:W-:Y:S02]  /*0b80*/  VIADD R13, R13, 0x10 ;  /* 0x000000100d0d7836 */ /* 0x000fe40000000000 */
[----:B------:R-:W-:Y:S02]  /*0b90*/  VIADD R12, R12, 0x10 ;  /* 0x000000100c0c7836 */ /* 0x000fe40000000000 */
[----:B------:R-:W-:Y:S01]  /*0ba0*/  VIADD R15, R15, 0x80 ;  /* 0x000000800f0f7836 */ /* 0x000fe20000000000 */
[----:B------:R-:W-:-:S13]  /*0bb0*/  ISETP.NE.AND P0, PT, R13, RZ, PT ;  /* 0x000000ff0d00720c */ /* 0x000fda0003f05270 */
[----:B------:R-:W-:Y:S05]  /*0bc0*/  @P0 BRA `(.L_x_42) ;  /* 0xfffffff800200947 */ /* 0x000fea000383ffff */
[----:B------:R-:W-:Y:S05]  /*0bd0*/  BSYNC B0 ;  /* 0x0000000000007941 */ /* 0x000fea0003800000 */
.L_x_9:
[----:B------:R-:W-:Y:S01]  /*0be0*/  ISETP.NE.AND P0, PT, R3, RZ, PT ;  /* 0x000000ff0300720c */ /* 0x000fe20003f05270 */
[----:B------:R-:W-:-:S12]  /*0bf0*/  VIADD R6, R6, 0x1 ;  /* 0x0000000106067836 */ /* 0x000fd80000000000 */
[----:B------:R-:W-:Y:S05]  /*0c00*/  @!P0 BRA `(.L_x_8) ;  /* 0x0000000800348947 */ /* 0x000fea0003800000 */
[----:B------:R-:W-:-:S04]  /*0c10*/  IADD3 R8, PT, PT, R3, -0x1, RZ ;  /* 0xffffffff03087810 */ /* 0x000fc80007ffe0ff */
[----:B------:R-:W-:-:S13]  /*0c20*/  ISETP.GE.U32.AND P0, PT, R8, 0x7, PT ;  /* 0x000000070800780c */ /* 0x000fda0003f06070 */
[----:B------:R-:W-:Y:S05]  /*0c30*/  @!P0 BRA `(.L_x_43) ;  /* 0x0000000400008947 */ /* 0x000fea0003800000 */
[----:B------:R-:W0:Y:S01]  /*0c40*/  LDC.64 R16, c[0x0][0x380] ;  /* 0x0000e000ff107b82 */ /* 0x000e220000000a00 */
[----:B------:R-:W-:-:S04]  /*0c50*/  IMAD.IADD R9, R7, 0x1, R14 ;  /* 0x0000000107097824 */ /* 0x000fc800078e020e */
[----:B0-----:R-:W-:-:S05]  /*0c60*/  IMAD.WIDE R16, R9, 0x8, R16 ;  /* 0x0000000809107825 */ /* 0x001fca00078e0210 */
[----:B------:R0:W5:Y:S01]  /*0c70*/  LDG.E.64 R18, desc[UR6][R16.64] ;  /* 0x0000000610127981 */ /* 0x000162000c1e1b00 */
[----:B------:R-:W2:Y:S01]  /*0c80*/  S2UR UR5, SR_CgaCtaId ;  /* 0x00000000000579c3 */ /* 0x000ea20000008800 */
[----:B------:R-:W-:Y:S01]  /*0c90*/  UMOV UR4, 0x400 ;  /* 0x0000040000047882 */ /* 0x000fe20000000000 */
[----:B------:R-:W-:Y:S01]  /*0ca0*/  BSSY.RECONVERGENT B0, `(.L_x_44) ;  /* 0x0000007000007945 */ /* 0x000fe20003800200 */
[----:B--2---:R-:W-:-:S06]  /*0cb0*/  ULEA UR4, UR5, UR4, 0x18 ;  /* 0x0000000405047291 */ /* 0x004fcc000f8ec0ff */
[----:B0-----:R-:W-:-:S07]  /*0cc0*/  LEA R13, R14, UR4, 0x3 ;  /* 0x000000040e0d7c11 */ /* 0x001fce000f8e18ff */
.L_x_45:
[----:B------:R-:W1:Y:S02]  /*0cd0*/  LDS.64 R8, [R13] ;  /* 0x000000000d087984 */ /* 0x000e640000000a00 */
[----:B-1---5:R-:W-:-:S07]  /*0ce0*/  DADD R10, R18, R8 ;  /* 0x00000000120a7229 */ /* 0x022fce0000000008 */
[----:B------:R-:W0:Y:S02]  /*0cf0*/  ATOMS.CAST.SPIN.64 P0, [R13], R8, R10 ;  /* 0x000000080d00758d */ /* 0x000e24000180040a */
[----:B0-----:R-:W-:Y:S05]  /*0d00*/  @!P0 BRA `(.L_x_45) ;  /* 0xfffffffc00f08947 */ /* 0x001fea000383ffff */
[----:B------:R-:W-:Y:S05]  /*0d10*/  BSYNC.RECONVERGENT B0 ;  /* 0x0000000000007941 */ /* 0x000fea0003800200 */
.L_x_44:
[----:B------:R0:W5:Y:S01]  /*0d20*/  LDG.E.64 R18, desc[UR6][R16.64+0x8] ;  /* 0x0000080610127981 */ /* 0x000162000c1e1b00 */
[----:B------:R-:W-:Y:S01]  /*0d30*/  BSSY.RECONVERGENT B0, `(.L_x_46) ;  /* 0x0000005000007945 */ /* 0x000fe20003800200 */
.L_x_47:
[----:B------:R-:W1:Y:S02]  /*0d40*/  LDS.64 R8, [R13+0x8] ;  /* 0x000008000d087984 */ /* 0x000e640000000a00 */
[----:B-1---5:R-:W-:-:S07]  /*0d50*/  DADD R10, R18, R8 ;  /* 0x00000000120a7229 */ /* 0x022fce0000000008 */
[----:B------:R-:W1:Y:S02]  /*0d60*/  ATOMS.CAST.SPIN.64 P0, [R13+0x8], R8, R10 ;  /* 0x000008080d00758d */ /* 0x000e64000180040a */
[----:B-1----:R-:W-:Y:S05]  /*0d70*/  @!P0 BRA `(.L_x_47) ;  /* 0xfffffffc00f08947 */ /* 0x002fea000383ffff */
[----:B------:R-:W-:Y:S05]  /*0d80*/  BSYNC.RECONVERGENT B0 ;  /* 0x0000000000007941 */ /* 0x000fea0003800200 */
.L_x_46:
[----:B------:R1:W5:Y:S01]  /*0d90*/  LDG.E.64 R18, desc[UR6][R16.64+0x10] ;  /* 0x0000100610127981 */ /* 0x000362000c1e1b00 */
[----:B------:R-:W-:Y:S01]  /*0da0*/  BSSY.RECONVERGENT B0, `(.L_x_48) ;  /* 0x0000005000007945 */ /* 0x000fe20003800200 */
.L_x_49:
[----:B------:R-:W2:Y:S02]  /*0db0*/  LDS.64 R8, [R13+0x10] ;  /* 0x000010000d087984 */ /* 0x000ea40000000a00 */
[----:B--2--5:R-:W-:-:S07]  /*0dc0*/  DADD R10, R18, R8 ;  /* 0x00000000120a7229 */ /* 0x024fce0000000008 */
[----:B------:R-:W2:Y:S02]  /*0dd0*/  ATOMS.CAST.SPIN.64 P0, [R13+0x10], R8, R10 ;  /* 0x000010080d00758d */ /* 0x000ea4000180040a */
[----:B--2---:R-:W-:Y:S05]  /*0de0*/  @!P0 BRA `(.L_x_49) ;  /* 0xfffffffc00f08947 */ /* 0x004fea000383ffff */
[----:B------:R-:W-:Y:S05]  /*0df0*/  BSYNC.RECONVERGENT B0 ;  /* 0x0000000000007941 */ /* 0x000fea0003800200 */
.L_x_48:
[----:B------:R2:W5:Y:S01]  /*0e00*/  LDG.E.64 R18, desc[UR6][R16.64+0x18] ;  /* 0x0000180610127981 */ /* 0x000562000c1e1b00 */
[----:B------:R-:W-:Y:S01]  /*0e10*/  BSSY.RECONVERGENT B0, `(.L_x_50) ;  /* 0x0000005000007945 */ /* 0x000fe20003800200 */
.L_x_51:
[----:B------:R-:W3:Y:S02]  /*0e20*/  LDS.64 R8, [R13+0x18] ;  /* 0x000018000d087984 */ /* 0x000ee40000000a00 */
[----:B---3-5:R-:W-:-:S07]  /*0e30*/  DADD R10, R18, R8 ;  /* 0x00000000120a7229 */ /* 0x028fce0000000008 */
[----:B------:R-:W3:Y:S02]  /*0e40*/  ATOMS.CAST.SPIN.64 P0, [R13+0x18], R8, R10 ;  /* 0x000018080d00758d */ /* 0x000ee4000180040a */
[----:B---3--:R-:W-:Y:S05]  /*0e50*/  @!P0 BRA `(.L_x_51) ;  /* 0xfffffffc00f08947 */ /* 0x008fea000383ffff */
[----:B------:R-:W-:Y:S05]  /*0e60*/  BSYNC.RECONVERGENT B0 ;  /* 0x0000000000007941 */ /* 0x000fea0003800200 */
.L_x_50:
[----:B------:R3:W5:Y:S01]  /*0e70*/  LDG.E.64 R18, desc[UR6][R16.64+0x20] ;  /* 0x0000200610127981 */ /* 0x000762000c1e1b00 */
[----:B------:R-:W-:Y:S01]  /*0e80*/  BSSY.RECONVERGENT B0, `(.L_x_52) ;  /* 0x0000005000007945 */ /* 0x000fe20003800200 */
.L_x_53:
[----:B------:R-:W4:Y:S02]  /*0e90*/  LDS.64 R8, [R13+0x20] ;  /* 0x000020000d087984 */ /* 0x000f240000000a00 */
[----:B----45:R-:W-:-:S07]  /*0ea0*/  DADD R10, R18, R8 ;  /* 0x00000000120a7229 */ /* 0x030fce0000000008 */
[----:B------:R-:W4:Y:S02]  /*0eb0*/  ATOMS.CAST.SPIN.64 P0, [R13+0x20], R8, R10 ;  /* 0x000020080d00758d */ /* 0x000f24000180040a */
[----:B----4-:R-:W-:Y:S05]  /*0ec0*/  @!P0 BRA `(.L_x_53) ;  /* 0xfffffffc00f08947 */ /* 0x010fea000383ffff */
[----:B------:R-:W-:Y:S05]  /*0ed0*/  BSYNC.RECONVERGENT B0 ;  /* 0x0000000000007941 */ /* 0x000fea0003800200 */
.L_x_52:
[----:B------:R4:W5:Y:S01]  /*0ee0*/  LDG.E.64 R18, desc[UR6][R16.64+0x28] ;  /* 0x0000280610127981 */ /* 0x000962000c1e1b00 */
[----:B------:R-:W-:Y:S01]  /*0ef0*/  BSSY.RECONVERGENT B0, `(.L_x_54) ;  /* 0x0000005000007945 */ /* 0x000fe20003800200 */
.L_x_55:
[----:B------:R-:W0:Y:S02]  /*0f00*/  LDS.64 R8, [R13+0x28] ;  /* 0x000028000d087984 */ /* 0x000e240000000a00 */
[----:B0----5:R-:W-:-:S07]  /*0f10*/  DADD R10, R18, R8 ;  /* 0x00000000120a7229 */ /* 0x021fce0000000008 */
[----:B------:R-:W0:Y:S02]  /*0f20*/  ATOMS.CAST.SPIN.64 P0, [R13+0x28], R8, R10 ;  /* 0x000028080d00758d */ /* 0x000e24000180040a */
[----:B0-----:R-:W-:Y:S05]  /*0f30*/  @!P0 BRA `(.L_x_55) ;  /* 0xfffffffc00f08947 */ /* 0x001fea000383ffff */
[----:B------:R-:W-:Y:S05]  /*0f40*/  BSYNC.RECONVERGENT B0 ;  /* 0x0000000000007941 */ /* 0x000fea0003800200 */
.L_x_54:
[----:B------:R0:W5:Y:S01]  /*0f50*/  LDG.E.64 R18, desc[UR6][R16.64+0x30] ;  /* 0x0000300610127981 */ /* 0x000162000c1e1b00 */
[----:B------:R-:W-:Y:S01]  /*0f60*/  BSSY.RECONVERGENT B0, `(.L_x_56) ;  /* 0x0000005000007945 */ /* 0x000fe20003800200 */
.L_x_57:
[----:B------:R-:W1:Y:S02]  /*0f70*/  LDS.64 R8, [R13+0x30] ;  /* 0x000030000d087984 */ /* 0x000e640000000a00 */
[----:B-1---5:R-:W-:-:S07]  /*0f80*/  DADD R10, R18, R8 ;  /* 0x00000000120a7229 */ /* 0x022fce0000000008 */
[----:B------:R-:W1:Y:S02]  /*0f90*/  ATOMS.CAST.SPIN.64 P0, [R13+0x30], R8, R10 ;  /* 0x000030080d00758d */ /* 0x000e64000180040a */
[----:B-1----:R-:W-:Y:S05]  /*0fa0*/  @!P0 BRA `(.L_x_57) ;  /* 0xfffffffc00f08947 */ /* 0x002fea000383ffff */
[----:B------:R-:W-:Y:S05]  /*0fb0*/  BSYNC.RECONVERGENT B0 ;  /* 0x0000000000007941 */ /* 0x000fea0003800200 */
.L_x_56:
[----:B0-234-:R-:W5:Y:S01]  /*0fc0*/  LDG.E.64 R16, desc[UR6][R16.64+0x38] ;  /* 0x0000380610107981 */ /* 0x01df62000c1e1b00 */
[----:B------:R-:W-:Y:S01]  /*0fd0*/  BSSY.RECONVERGENT B0, `(.L_x_58) ;  /* 0x0000005000007945 */ /* 0x000fe20003800200 */
.L_x_59:
[----:B------:R-:W0:Y:S02]  /*0fe0*/  LDS.64 R8, [R13+0x38] ;  /* 0x000038000d087984 */ /* 0x000e240000000a00 */
[----:B0----5:R-:W-:-:S07]  /*0ff0*/  DADD R10, R16, R8 ;  /* 0x00000000100a7229 */ /* 0x021fce0000000008 */
[----:B------:R-:W0:Y:S02]  /*1000*/  ATOMS.CAST.SPIN.64 P0, [R13+0x38], R8, R10 ;  /* 0x000038080d00758d */ /* 0x000e24000180040a */
[----:B0-----:R-:W-:Y:S05]  /*1010*/  @!P0 BRA `(.L_x_59) ;  /* 0xfffffffc00f08947 */ /* 0x001fea000383ffff */
[----:B------:R-:W-:Y:S05]  /*1020*/  BSYNC.RECONVERGENT B0 ;  /* 0x0000000000007941 */ /* 0x000fea0003800200 */
.L_x_58:
[----:B------:R-:W-:-:S07]  /*1030*/  VIADD R14, R14, 0x8 ;  /* 0x000000080e0e7836 */ /* 0x000fce0000000000 */
.L_x_43:
[----:B------:R-:W-:-:S13]  /*1040*/  ISETP.NE.AND P0, PT, R4, RZ, PT ;  /* 0x000000ff0400720c */ /* 0x000fda0003f05270 */
[----:B------:R-:W-:Y:S05]  /*1050*/  @!P0 BRA `(.L_x_8) ;  /* 0x0000000400208947 */ /* 0x000fea0003800000 */
[----:B------:R-:W-:-:S05]  /*1060*/  VIADD R8, R4, 0xffffffff ;  /* 0xffffffff04087836 */ /* 0x000fca0000000000 */
        /* <DEDUP_REMOVED lines=11> */
.L_x_62:
[----:B------:R-:W1:Y:S02]  /*1120*/  LDS.64 R8, [R15] ;  /* 0x000000000f087984 */ /* 0x000e640000000a00 */
[----:B-1---5:R-:W-:-:S07]  /*1130*/  DADD R10, R16, R8 ;  /* 0x00000000100a7229 */ /* 0x022fce0000000008 */
[----:B------:R-:W0:Y:S02]  /*1140*/  ATOMS.CAST.SPIN.64 P0, [R15], R8, R10 ;  /* 0x000000080f00758d */ /* 0x000e24000180040a */
[----:B0-----:R-:W-:Y:S05]  /*1150*/  @!P0 BRA `(.L_x_62) ;  /* 0xfffffffc00f08947 */ /* 0x001fea000383ffff */
[----:B------:R-:W-:Y:S05]  /*1160*/  BSYNC.RECONVERGENT B0 ;  /* 0x0000000000007941 */ /* 0x000fea0003800200 */
.L_x_61:
[----:B------:R0:W5:Y:S01]  /*1170*/  LDG.E.64 R16, desc[UR6][R12.64+0x8] ;  /* 0x000008060c107981 */ /* 0x000162000c1e1b00 */
[----:B------:R-:W-:Y:S01]  /*1180*/  BSSY.RECONVERGENT B0, `(.L_x_63) ;  /* 0x0000005000007945 */ /* 0x000fe20003800200 */
.L_x_64:
[----:B------:R-:W1:Y:S02]  /*1190*/  LDS.64 R8, [R15+0x8] ;  /* 0x000008000f087984 */ /* 0x000e640000000a00 */
[----:B-1---5:R-:W-:-:S07]  /*11a0*/  DADD R10, R16, R8 ;  /* 0x00000000100a7229 */ /* 0x022fce0000000008 */
[----:B------:R-:W1:Y:S02]  /*11b0*/  ATOMS.CAST.SPIN.64 P0, [R15+0x8], R8, R10 ;  /* 0x000008080f00758d */ /* 0x000e64000180040a */
[----:B-1----:R-:W-:Y:S05]  /*11c0*/  @!P0 BRA `(.L_x_64) ;  /* 0xfffffffc00f08947 */ /* 0x002fea000383ffff */
[----:B------:R-:W-:Y:S05]  /*11d0*/  BSYNC.RECONVERGENT B0 ;  /* 0x0000000000007941 */ /* 0x000fea0003800200 */
.L_x_63:
[----:B------:R1:W5:Y:S01]  /*11e0*/  LDG.E.64 R16, desc[UR6][R12.64+0x10] ;  /* 0x000010060c107981 */ /* 0x000362000c1e1b00 */
[----:B------:R-:W-:Y:S01]  /*11f0*/  BSSY.RECONVERGENT B0, `(.L_x_65) ;  /* 0x0000005000007945 */ /* 0x000fe20003800200 */
.L_x_66:
[----:B------:R-:W2:Y:S02]  /*1200*/  LDS.64 R8, [R15+0x10] ;  /* 0x000010000f087984 */ /* 0x000ea40000000a00 */
[----:B--2--5:R-:W-:-:S07]  /*1210*/  DADD R10, R16, R8 ;  /* 0x00000000100a7229 */ /* 0x024fce0000000008 */
[----:B------:R-:W2:Y:S02]  /*1220*/  ATOMS.CAST.SPIN.64 P0, [R15+0x10], R8, R10 ;  /* 0x000010080f00758d */ /* 0x000ea4000180040a */
[----:B--2---:R-:W-:Y:S05]  /*1230*/  @!P0 BRA `(.L_x_66) ;  /* 0xfffffffc00f08947 */ /* 0x004fea000383ffff */
[----:B------:R-:W-:Y:S05]  /*1240*/  BSYNC.RECONVERGENT B0 ;  /* 0x0000000000007941 */ /* 0x000fea0003800200 */
.L_x_65:
[----:B01----:R-:W5:Y:S01]  /*1250*/  LDG.E.64 R12, desc[UR6][R12.64+0x18] ;  /* 0x000018060c0c7981 */ /* 0x003f62000c1e1b00 */
[----:B------:R-:W-:Y:S01]  /*1260*/  BSSY.RECONVERGENT B0, `(.L_x_67) ;  /* 0x0000005000007945 */ /* 0x000fe20003800200 */
.L_x_68:
[----:B------:R-:W0:Y:S02]  /*1270*/  LDS.64 R8, [R15+0x18] ;  /* 0x000018000f087984 */ /* 0x000e240000000a00 */
[----:B0----5:R-:W-:-:S07]  /*1280*/  DADD R10, R12, R8 ;  /* 0x000000000c0a7229 */ /* 0x021fce0000000008 */
[----:B------:R-:W0:Y:S02]  /*1290*/  ATOMS.CAST.SPIN.64 P0, [R15+0x18], R8, R10 ;  /* 0x000018080f00758d */ /* 0x000e24000180040a */
[----:B0-----:R-:W-:Y:S05]  /*12a0*/  @!P0 BRA `(.L_x_68) ;  /* 0xfffffffc00f08947 */ /* 0x001fea000383ffff */
[----:B------:R-:W-:Y:S05]  /*12b0*/  BSYNC.RECONVERGENT B0 ;  /* 0x0000000000007941 */ /* 0x000fea0003800200 */
.L_x_67:
[----:B------:R-:W-:-:S07]  /*12c0*/  VIADD R14, R14, 0x4 ;  /* 0x000000040e0e7836 */ /* 0x000fce0000000000 */
.L_x_60:
[----:B------:R-:W0:Y:S02]  /*12d0*/  LDC R18, c[0x0][0x3a8] ;  /* 0x0000ea00ff127b82 */ /* 0x000e240000000800 */
[----:B0-----:R-:W-:-:S13]  /*12e0*/  LOP3.LUT P0, R18, R18, 0x3, RZ, 0xc0, !PT ;  /* 0x0000000312127812 */ /* 0x001fda000780c0ff */
        /* <DEDUP_REMOVED lines=8> */
[----:B------:R-:W-:Y:S01]  /*1370*/  ISETP.NE.AND P0, PT, R18, 0x1, PT ;  /* 0x000000011200780c */ /* 0x000fe20003f05270 */
[----:B--2---:R-:W-:-:S06]  /*1380*/  ULEA UR4, UR5, UR4, 0x18 ;  /* 0x0000000405047291 */ /* 0x004fcc000f8ec0ff */
[----:B0-----:R-:W-:-:S07]  /*1390*/  LEA R7, R14, UR4, 0x3 ;  /* 0x000000040e077c11 */ /* 0x001fce000f8e18ff */
.L_x_70:
[----:B------:R-:W1:Y:S02]  /*13a0*/  LDS.64 R8, [R7] ;  /* 0x0000000007087984 */ /* 0x000e640000000a00 */
[----:B-1---5:R-:W-:-:S07]  /*13b0*/  DADD R10, R16, R8 ;  /* 0x00000000100a7229 */ /* 0x022fce0000000008 */
[----:B------:R-:W0:Y:S02]  /*13c0*/  ATOMS.CAST.SPIN.64 P1, [R7], R8, R10 ;  /* 0x000000080700758d */ /* 0x000e24000182040a */
[----:B0-----:R-:W-:Y:S05]  /*13d0*/  @!P1 BRA `(.L_x_70) ;  /* 0xfffffffc00f09947 */ /* 0x001fea000383ffff */
[----:B------:R-:W-:Y:S05]  /*13e0*/  BSYNC.RECONVERGENT B0 ;  /* 0x0000000000007941 */ /* 0x000fea0003800200 */
.L_x_69:
[----:B------:R-:W-:Y:S05]  /*13f0*/  @!P0 BRA `(.L_x_8) ;  /* 0x0000000000388947 */ /* 0x000fea0003800000 */
[----:B------:R0:W5:Y:S01]  /*1400*/  LDG.E.64 R14, desc[UR6][R12.64+0x8] ;  /* 0x000008060c0e7981 */ /* 0x000162000c1e1b00 */
[----:B------:R-:W-:Y:S01]  /*1410*/  BSSY.RECONVERGENT B0, `(.L_x_71) ;  /* 0x0000006000007945 */ /* 0x000fe20003800200 */
[----:B------:R-:W-:-:S13]  /*1420*/  ISETP.NE.AND P0, PT, R18, 0x2, PT ;  /* 0x000000021200780c */ /* 0x000fda0003f05270 */
.L_x_72:
[----:B------:R-:W1:Y:S02]  /*1430*/  LDS.64 R8, [R7+0x8] ;  /* 0x0000080007087984 */ /* 0x000e640000000a00 */
[----:B-1---5:R-:W-:-:S07]  /*1440*/  DADD R10, R14, R8 ;  /* 0x000000000e0a7229 */ /* 0x022fce0000000008 */
[----:B------:R-:W1:Y:S02]  /*1450*/  ATOMS.CAST.SPIN.64 P1, [R7+0x8], R8, R10 ;  /* 0x000008080700758d */ /* 0x000e64000182040a */
[----:B-1----:R-:W-:Y:S05]  /*1460*/  @!P1 BRA `(.L_x_72) ;  /* 0xfffffffc00f09947 */ /* 0x002fea000383ffff */
[----:B------:R-:W-:Y:S05]  /*1470*/  BSYNC.RECONVERGENT B0 ;  /* 0x0000000000007941 */ /* 0x000fea0003800200 */
.L_x_71:
[----:B------:R-:W-:Y:S05]  /*1480*/  @!P0 BRA `(.L_x_8) ;  /* 0x0000000000148947 */ /* 0x000fea0003800000 */
[----:B0-----:R-:W5:Y:S02]  /*1490*/  LDG.E.64 R12, desc[UR6][R12.64+0x10] ;  /* 0x000010060c0c7981 */ /* 0x001f64000c1e1b00 */
.L_x_73:
[----:B------:R-:W0:Y:S02]  /*14a0*/  LDS.64 R8, [R7+0x10] ;  /* 0x0000100007087984 */ /* 0x000e240000000a00 */
[----:B0----5:R-:W-:-:S07]  /*14b0*/  DADD R10, R12, R8 ;  /* 0x000000000c0a7229 */ /* 0x021fce0000000008 */
[----:B------:R-:W0:Y:S02]  /*14c0*/  ATOMS.CAST.SPIN.64 P0, [R7+0x10], R8, R10 ;  /* 0x000010080700758d */ /* 0x000e24000180040a */
[----:B0-----:R-:W-:Y:S05]  /*14d0*/  @!P0 BRA `(.L_x_73) ;  /* 0xfffffffc00f08947 */ /* 0x001fea000383ffff */
.L_x_8:
[----:B------:R-:W-:Y:S05]  /*14e0*/  BSYNC B1 ;  /* 0x0000000000017941 */ /* 0x000fea0003800000 */
.L_x_7:
[----:B------:R-:W2:Y:S01]  /*14f0*/  LDCU UR4, c[0x0][0x360] ;  /* 0x00006c00ff0477ac */ /* 0x000ea20008000800 */
[----:B------:R-:W3:Y:S01]  /*1500*/  LDCU UR5, c[0x0][0x3a0] ;  /* 0x00007400ff0577ac */ /* 0x000ee20008000800 */
[----:B--2---:R-:W-:-:S04]  /*1510*/  IADD3 R5, PT, PT, R5, UR4, RZ ;  /* 0x0000000405057c10 */ /* 0x004fc8000fffe0ff */
[----:B---3--:R-:W-:-:S13]  /*1520*/  ISETP.GE.AND P0, PT, R5, UR5, PT ;  /* 0x0000000505007c0c */ /* 0x008fda000bf06270 */
[----:B------:R-:W-:Y:S05]  /*1530*/  @!P0 BRA `(.L_x_74) ;  /* 0xffffffec00708947 */ /* 0x000fea000383ffff */
.L_x_4:
[----:B0-----:R-:W-:Y:S05]  /*1540*/  BSYNC B2 ;  /* 0x0000000000027941 */ /* 0x001fea0003800000 */
.L_x_3:
[----:B------:R-:W0:Y:S01]  /*1550*/  S2R R3, SR_LANEID ;  /* 0x0000000000037919 */ /* 0x000e220000000000 */
[----:B------:R-:W2:Y:S08]  /*1560*/  REDUX.SUM UR5, R6 ;  /* 0x00000000060573c4 */ /* 0x000eb0000000c000 */
[----:B------:R-:W3:Y:S01]  /*1570*/  LDC.64 R4, c[0x0][0x398] ;  /* 0x0000e600ff047b82 */ /* 0x000ee20000000a00 */
[----:B------:R-:W-:Y:S01]  /*1580*/  VOTEU.ANY UR4, UPT, PT ;  /* 0x0000000000047886 */ /* 0x000fe200038e0100 */
[----:B------:R-:W-:Y:S01]  /*1590*/  ISETP.NE.AND P0, PT, R2, RZ, PT ;  /* 0x000000ff0200720c */ /* 0x000fe20003f05270 */
[----:B------:R-:W-:Y:S01]  /*15a0*/  UFLO.U32 UR4, UR4 ;  /* 0x00000004000472bd */ /* 0x000fe200080e0000 */
[----:B---3--:R-:W-:-:S05]  /*15b0*/  IMAD.WIDE.U32 R4, R0, 0x4, R4 ;  /* 0x0000000400047825 */ /* 0x008fca00078e0004 */
[----:B0-----:R-:W-:Y:S01]  /*15c0*/  ISETP.EQ.U32.AND P1, PT, R3, UR4, PT ;  /* 0x0000000403007c0c */ /* 0x001fe2000bf22070 */
[----:B--2---:R-:W-:-:S12]  /*15d0*/  IMAD.U32 R3, RZ, RZ, UR5 ;  /* 0x00000005ff037e24 */ /* 0x004fd8000f8e00ff */
[----:B------:R0:W-:Y:S01]  /*15e0*/  @P1 REDG.E.ADD.STRONG.GPU desc[UR6][R4.64], R3 ;  /* 0x000000030400198e */ /* 0x0001e2000c12e106 */
[----:B------:R-:W-:Y:S05]  /*15f0*/  WARPSYNC.ALL ;  /* 0x0000000000007948 */ /* 0x000fea0003800000 */
[----:B------:R-:W-:Y:S06]  /*1600*/  BAR.SYNC.DEFER_BLOCKING 0x0 ;  /* 0x0000000000007b1d */ /* 0x000fec0000010000 */
[----:B------:R-:W-:Y:S05]  /*1610*/  @P0 EXIT ;  /* 0x000000000000094d */ /* 0x000fea0003800000 */
[----:B------:R-:W2:Y:S02]  /*1620*/  LDG.E R2, desc[UR6][R4.64] ;  /* 0x0000000604027981 */ /* 0x000ea4000c1e1900 */
[----:B--2---:R-:W-:-:S13]  /*1630*/  ISETP.GT.AND P0, PT, R2, RZ, PT ;  /* 0x000000ff0200720c */ /* 0x004fda0003f04270 */
[----:B------:R-:W-:Y:S05]  /*1640*/  @P0 BRA `(.L_x_75) ;  /* 0x0000000400180947 */ /* 0x000fea0003800000 */
[----:B------:R-:W2:Y:S02]  /*1650*/  LDC R9, c[0x0][0x3a8] ;  /* 0x0000ea00ff097b82 */ /* 0x000ea40000000800 */
[----:B--2---:R-:W-:-:S13]  /*1660*/  ISETP.GE.AND P0, PT, R9, 0x1, PT ;  /* 0x000000010900780c */ /* 0x004fda0003f06270 */
[----:B------:R-:W-:Y:S05]  /*1670*/  @!P0 EXIT ;  /* 0x000000000000894d */ /* 0x000fea0003800000 */
[C---:B------:R-:W-:Y:S01]  /*1680*/  ISETP.GE.U32.AND P1, PT, R9.reuse, 0x8, PT ;  /* 0x000000080900780c */ /* 0x040fe20003f26070 */
[----:B------:R-:W-:Y:S01]  /*1690*/  IMAD R0, R0, R9, RZ ;  /* 0x0000000900007224 */ /* 0x000fe200078e02ff */
[----:B------:R-:W-:Y:S01]  /*16a0*/  LOP3.LUT R8, R9, 0x7, RZ, 0xc0, !PT ;  /* 0x0000000709087812 */ /* 0x000fe200078ec0ff */
[----:B0-----:R-:W-:-:S03]  /*16b0*/  IMAD.MOV.U32 R3, RZ, RZ, RZ ;  /* 0x000000ffff037224 */ /* 0x001fc600078e00ff */
[----:B------:R-:W-:-:S07]  /*16c0*/  ISETP.NE.AND P0, PT, R8, RZ, PT ;  /* 0x000000ff0800720c */ /* 0x000fce0003f05270 */
[----:B------:R-:W-:Y:S06]  /*16d0*/  @!P1 BRA `(.L_x_76) ;  /* 0x0000000000549947 */ /* 0x000fec0003800000 */
[----:B------:R-:W0:Y:S01]  /*16e0*/  LDC.64 R4, c[0x0][0x388] ;  /* 0x0000e200ff047b82 */ /* 0x000e220000000a00 */
[----:B------:R-:W-:-:S05]  /*16f0*/  LOP3.LUT R3, R9, 0x7ffffff8, RZ, 0xc0, !PT ;  /* 0x7ffffff809037812 */ /* 0x000fca00078ec0ff */
[----:B------:R-:W-:Y:S02]  /*1700*/  IMAD.MOV R2, RZ, RZ, -R3 ;  /* 0x000000ffff027224 */ /* 0x000fe400078e0a03 */
[----:B0-----:R-:W-:-:S03]  /*1710*/  IMAD.WIDE.U32 R4, R0, 0x8, R4 ;  /* 0x0000000800047825 */ /* 0x001fc600078e0004 */
[----:B------:R-:W-:-:S05]  /*1720*/  IADD3 R6, P1, PT, R4, 0x20, RZ ;  /* 0x0000002004067810 */ /* 0x000fca0007f3e0ff */
[----:B------:R-:W-:-:S08]  /*1730*/  IMAD.X R7, RZ, RZ, R5, P1 ;  /* 0x000000ffff077224 */ /* 0x000fd000008e0605 */
.L_x_77:
[----:B0-----:R-:W-:Y:S01]  /*1740*/  IMAD.MOV.U32 R4, RZ, RZ, R6 ;  /* 0x000000ffff047224 */ /* 0x001fe200078e0006 */
[----:B------:R-:W-:Y:S01]  /*1750*/  IADD3 R2, PT, PT, R2, 0x8, RZ ;  /* 0x0000000802027810 */ /* 0x000fe20007ffe0ff */
[----:B------:R-:W-:-:S03]  /*1760*/  IMAD.MOV.U32 R5, RZ, RZ, R7 ;  /* 0x000000ffff057224 */ /* 0x000fc600078e0007 */
[----:B------:R-:W-:Y:S02]  /*1770*/  ISETP.NE.AND P1, PT, R2, RZ, PT ;  /* 0x000000ff0200720c */ /* 0x000fe40003f25270 */
[----:B------:R0:W-:Y:S01]  /*1780*/  STG.E.64 desc[UR6][R4.64+-0x20], RZ ;  /* 0xffffe0ff04007986 */ /* 0x0001e2000c101b06 */
[----:B------:R-:W-:-:S03]  /*1790*/  IADD3 R6, P2, PT, R4, 0x40, RZ ;  /* 0x0000004004067810 */ /* 0x000fc60007f5e0ff */
[----:B------:R0:W-:Y:S02]  /*17a0*/  STG.E.64 desc[UR6][R4.64+-0x18], RZ ;  /* 0xffffe8ff04007986 */ /* 0x0001e4000c101b06 */
[----:B------:R-:W-:Y:S02]  /*17b0*/  IMAD.X R7, RZ, RZ, R5, P2 ;  /* 0x000000ffff077224 */ /* 0x000fe400010e0605 */
[----:B------:R0:W-:Y:S04]  /*17c0*/  STG.E.64 desc[UR6][R4.64+-0x10], RZ ;  /* 0xfffff0ff04007986 */ /* 0x0001e8000c101b06 */
[----:B------:R0:W-:Y:S04]  /*17d0*/  STG.E.64 desc[UR6][R4.64+-0x8], RZ ;  /* 0xfffff8ff04007986 */ /* 0x0001e8000c101b06 */
[----:B------:R0:W-:Y:S04]  /*17e0*/  STG.E.64 desc[UR6][R4.64], RZ ;  /* 0x000000ff04007986 */ /* 0x0001e8000c101b06 */
[----:B------:R0:W-:Y:S04]  /*17f0*/  STG.E.64 desc[UR6][R4.64+0x8], RZ ;  /* 0x000008ff04007986 */ /* 0x0001e8000c101b06 */
[----:B------:R0:W-:Y:S04]  /*1800*/  STG.E.64 desc[UR6][R4.64+0x10], RZ ;  /* 0x000010ff04007986 */ /* 0x0001e8000c101b06 */
[----:B------:R0:W-:Y:S01]  /*1810*/  STG.E.64 desc[UR6][R4.64+0x18], RZ ;  /* 0x000018ff04007986 */ /* 0x0001e2000c101b06 */
[----:B------:R-:W-:Y:S05]  /*1820*/  @P1 BRA `(.L_x_77) ;  /* 0xfffffffc00c41947 */ /* 0x000fea000383ffff */
.L_x_76:
[----:B------:R-:W-:Y:S05]  /*1830*/  @!P0 EXIT ;  /* 0x000000000000894d */ /* 0x000fea0003800000 */
[----:B------:R-:W-:Y:S02]  /*1840*/  ISETP.GE.U32.AND P1, PT, R8, 0x4, PT ;  /* 0x000000040800780c */ /* 0x000fe40003f26070 */
[----:B------:R-:W-:-:S04]  /*1850*/  LOP3.LUT R12, R9, 0x3, RZ, 0xc0, !PT ;  /* 0x00000003090c7812 */ /* 0x000fc800078ec0ff */
[----:B------:R-:W-:-:S07]  /*1860*/  ISETP.NE.AND P0, PT, R12, RZ, PT ;  /* 0x000000ff0c00720c */ /* 0x000fce0003f05270 */
[----:B------:R-:W-:Y:S06]  /*1870*/  @!P1 BRA `(.L_x_78) ;  /* 0x0000000000349947 */ /* 0x000fec0003800000 */
[----:B-1----:R-:W1:Y:S01]  /*1880*/  LDC.64 R10, c[0x0][0x388] ;  /* 0x0000e200ff0a7b82 */ /* 0x002e620000000a00 */
[C---:B------:R-:W-:Y:S01]  /*1890*/  IADD3 R2, P1, PT, R0.reuse, R3, RZ ;  /* 0x0000000300027210 */ /* 0x040fe20007f3e0ff */
[----:B------:R-:W-:Y:S02]  /*18a0*/  IMAD.IADD R7, R0, 0x1, R3 ;  /* 0x0000000100077824 */ /* 0x000fe400078e0203 */
[----:B------:R-:W-:Y:S02]  /*18b0*/  VIADD R3, R3, 0x4 ;  /* 0x0000000403037836 */ /* 0x000fe40000000000 */
[----:B------:R-:W-:Y:S02]  /*18c0*/  IMAD.X R8, RZ, RZ, RZ, P1 ;  /* 0x000000ffff087224 */ /* 0x000fe400008e06ff */
[----:B0-----:R-:W0:Y:S01]  /*18d0*/  LDC.64 R4, c[0x0][0x388] ;  /* 0x0000e200ff047b82 */ /* 0x001e220000000a00 */
[----:B-1----:R-:W-:Y:S01]  /*18e0*/  LEA R6, P1, R2, R10, 0x3 ;  /* 0x0000000a02067211 */ /* 0x002fe200078218ff */
[----:B0-----:R-:W-:-:S03]  /*18f0*/  IMAD.WIDE.U32 R4, R7, 0x8, R4 ;  /* 0x0000000807047825 */ /* 0x001fc600078e0004 */
[----:B------:R-:W-:Y:S02]  /*1900*/  LEA.HI.X R7, R2, R11, R8, 0x3, P1 ;  /* 0x0000000b02077211 */ /* 0x000fe400008f1c08 */
[----:B------:R2:W-:Y:S04]  /*1910*/  STG.E.64 desc[UR6][R4.64], RZ ;  /* 0x000000ff04007986 */ /* 0x0005e8000c101b06 */
[----:B------:R2:W-:Y:S04]  /*1920*/  STG.E.64 desc[UR6][R6.64+0x8], RZ ;  /* 0x000008ff06007986 */ /* 0x0005e8000c101b06 */
[----:B------:R2:W-:Y:S04]  /*1930*/  STG.E.64 desc[UR6][R6.64+0x10], RZ ;  /* 0x000010ff06007986 */ /* 0x0005e8000c101b06 */
[----:B------:R2:W-:Y:S02]  /*1940*/  STG.E.64 desc[UR6][R6.64+0x18], RZ ;  /* 0x000018ff06007986 */ /* 0x0005e4000c101b06 */
.L_x_78:
[----:B------:R-:W-:Y:S05]  /*1950*/  @!P0 EXIT ;  /* 0x000000000000894d */ /* 0x000fea0003800000 */
[----:B------:R-:W-:Y:S02]  /*1960*/  ISETP.NE.AND P1, PT, R12, 0x1, PT ;  /* 0x000000010c00780c */ /* 0x000fe40003f25270 */
[----:B------:R-:W-:-:S04]  /*1970*/  LOP3.LUT R2, R9, 0x1, RZ, 0xc0, !PT ;  /* 0x0000000109027812 */ /* 0x000fc800078ec0ff */
[----:B------:R-:W-:-:S07]  /*1980*/  ISETP.NE.U32.AND P0, PT, R2, 0x1, PT ;  /* 0x000000010200780c */ /* 0x000fce0003f05070 */
[----:B------:R-:W-:Y:S06]  /*1990*/  @!P1 BRA `(.L_x_79) ;  /* 0x00000000002c9947 */ /* 0x000fec0003800000 */
[----:B-1----:R-:W1:Y:S01]  /*19a0*/  LDC.64 R10, c[0x0][0x388] ;  /* 0x0000e200ff0a7b82 */ /* 0x002e620000000a00 */
[C---:B------:R-:W-:Y:S01]  /*19b0*/  IADD3 R2, P1, PT, R0.reuse, R3, RZ ;  /* 0x0000000300027210 */ /* 0x040fe20007f3e0ff */
[----:B--2---:R-:W-:Y:S01]  /*19c0*/  IMAD.IADD R7, R0, 0x1, R3 ;  /* 0x0000000100077824 */ /* 0x004fe200078e0203 */
[----:B------:R-:W-:-:S03]  /*19d0*/  IADD3 R3, PT, PT, R3, 0x2, RZ ;  /* 0x0000000203037810 */ /* 0x000fc60007ffe0ff */
[----:B------:R-:W-:Y:S02]  /*19e0*/  IMAD.X R8, RZ, RZ, RZ, P1 ;  /* 0x000000ffff087224 */ /* 0x000fe400008e06ff */
[----:B0-----:R-:W0:Y:S01]  /*19f0*/  LDC.64 R4, c[0x0][0x388] ;  /* 0x0000e200ff047b82 */ /* 0x001e220000000a00 */
[----:B-1----:R-:W-:Y:S01]  /*1a00*/  LEA R6, P1, R2, R10, 0x3 ;  /* 0x0000000a02067211 */ /* 0x002fe200078218ff */
[----:B0-----:R-:W-:-:S03]  /*1a10*/  IMAD.WIDE.U32 R4, R7, 0x8, R4 ;  /* 0x0000000807047825 */ /* 0x001fc600078e0004 */
[----:B------:R-:W-:Y:S02]  /*1a20*/  LEA.HI.X R7, R2, R11, R8, 0x3, P1 ;  /* 0x0000000b02077211 */ /* 0x000fe400008f1c08 */
[----:B------:R3:W-:Y:S04]  /*1a30*/  STG.E.64 desc[UR6][R4.64], RZ ;  /* 0x000000ff04007986 */ /* 0x0007e8000c101b06 */
[----:B------:R3:W-:Y:S03]  /*1a40*/  STG.E.64 desc[UR6][R6.64+0x8], RZ ;  /* 0x000008ff06007986 */ /* 0x0007e6000c101b06 */
.L_x_79:
[----:B------:R-:W-:Y:S05]  /*1a50*/  @P0 EXIT ;  /* 0x000000000000094d */ /* 0x000fea0003800000 */
[----:B0-23--:R-:W0:Y:S01]  /*1a60*/  LDC.64 R4, c[0x0][0x388] ;  /* 0x0000e200ff047b82 */ /* 0x00de220000000a00 */
[----:B------:R-:W-:-:S04]  /*1a70*/  IMAD.IADD R3, R0, 0x1, R3 ;  /* 0x0000000100037824 */ /* 0x000fc800078e0203 */
[----:B0-----:R-:W-:-:S05]  /*1a80*/  IMAD.WIDE.U32 R2, R3, 0x8, R4 ;  /* 0x0000000803027825 */ /* 0x001fca00078e0004 */
[----:B------:R-:W-:Y:S01]  /*1a90*/  STG.E.64 desc[UR6][R2.64], RZ ;  /* 0x000000ff02007986 */ /* 0x000fe2000c101b06 */
[----:B------:R-:W-:Y:S05]  /*1aa0*/  EXIT ;  /* 0x000000000000794d */ /* 0x000fea0003800000 */
.L_x_75:
[----:B------:R-:W2:Y:S02]  /*1ab0*/  LDC R11, c[0x0][0x3a8] ;  /* 0x0000ea00ff0b7b82 */ /* 0x000ea40000000800 */
[----:B--2---:R-:W-:-:S13]  /*1ac0*/  ISETP.GE.AND P0, PT, R11, 0x1, PT ;  /* 0x000000010b00780c */ /* 0x004fda0003f06270 */
[----:B------:R-:W-:Y:S05]  /*1ad0*/  @!P0 EXIT ;  /* 0x000000000000894d */ /* 0x000fea0003800000 */
[C---:B------:R-:W-:Y:S01]  /*1ae0*/  ISETP.GE.U32.AND P0, PT, R11.reuse, 0x8, PT ;  /* 0x000000080b00780c */ /* 0x040fe20003f06070 */
[----:B0-----:R-:W0:Y:S01]  /*1af0*/  I2F.F64.U32 R2, R2 ;  /* 0x0000000200027312 */ /* 0x001e220000201800 */
[----:B------:R-:W-:Y:S01]  /*1b00*/  IMAD R7, R0, R11, RZ ;  /* 0x0000000b00077224 */ /* 0x000fe200078e02ff */
[----:B------:R-:W-:Y:S01]  /*1b10*/  LOP3.LUT R5, R11, 0x7, RZ, 0xc0, !PT ;  /* 0x000000070b057812 */ /* 0x000fe200078ec0ff */
[----:B------:R-:W-:-:S09]  /*1b20*/  IMAD.MOV.U32 R4, RZ, RZ, RZ ;  /* 0x000000ffff047224 */ /* 0x000fd200078e00ff */
[----:B------:R-:W-:Y:S05]  /*1b30*/  @!P0 BRA `(.L_x_80) ;  /* 0x0000000800f88947 */ /* 0x000fea0003800000 */
[----:B------:R-:W2:Y:S01]  /*1b40*/  LDC.64 R8, c[0x0][0x388] ;  /* 0x0000e200ff087b82 */ /* 0x000ea20000000a00 */
[----:B------:R-:W-:Y:S01]  /*1b50*/  LOP3.LUT R4, R11, 0x7ffffff8, RZ, 0xc0, !PT ;  /* 0x7ffffff80b047812 */ /* 0x000fe200078ec0ff */
[----:B------:R-:W-:-:S04]  /*1b60*/  UMOV UR4, 0x400 ;  /* 0x0000040000047882 */ /* 0x000fc80000000000 */
[----:B------:R-:W-:Y:S02]  /*1b70*/  IMAD.MOV R0, RZ, RZ, -R4 ;  /* 0x000000ffff007224 */ /* 0x000fe400078e0a04 */
[----:B------:R-:W3:Y:S01]  /*1b80*/  S2UR UR5, SR_CgaCtaId ;  /* 0x00000000000579c3 */ /* 0x000ee20000008800 */
[----:B--2---:R-:W-:-:S03]  /*1b90*/  IMAD.WIDE.U32 R8, R7, 0x8, R8 ;  /* 0x0000000807087825 */ /* 0x004fc600078e0008 */
[----:B------:R-:W-:Y:S01]  /*1ba0*/  IADD3 R6, P0, PT, R8, 0x20, RZ ;  /* 0x0000002008067810 */ /* 0x000fe20007f1e0ff */
[----:B---3--:R-:W-:-:S04]  /*1bb0*/  ULEA UR4, UR5, UR4, 0x18 ;  /* 0x0000000405047291 */ /* 0x008fc8000f8ec0ff */
[----:B------:R-:W-:Y:S01]  /*1bc0*/  IMAD.X R17, RZ, RZ, R9, P0 ;  /* 0x000000ffff117224 */ /* 0x000fe200000e0609 */
[----:B------:R-:W-:-:S12]  /*1bd0*/  UIADD3 UR4, UPT, UPT, UR4, 0x20, URZ ;  /* 0x0000002004047890 */ /* 0x000fd8000fffe0ff */
.L_x_89:
[----:B0-2---:R-:W0:Y:S01]  /*1be0*/  MUFU.RCP64H R13, R3 ;  /* 0x00000003000d7308 */ /* 0x005e220000001800 */
[----:B------:R-:W-:Y:S01]  /*1bf0*/  IMAD.MOV.U32 R12, RZ, RZ, 0x1 ;  /* 0x00000001ff0c7424 */ /* 0x000fe200078e00ff */
[----:B-1----:R-:W1:Y:S01]  /*1c00*/  LDS.128 R8, [UR4+-0x20] ;  /* 0xffffe004ff087984 */ /* 0x002e620008000c00 */
[----:B------:R-:W-:-:S05]  /*1c10*/  VIADD R0, R0, 0x8 ;  /* 0x0000000800007836 */ /* 0x000fca0000000000 */
[----:B------:R-:W-:Y:S01]  /*1c20*/  ISETP.NE.AND P1, PT, R0, RZ, PT ;  /* 0x000000ff0000720c */ /* 0x000fe20003f25270 */
[----:B0-----:R-:W-:-:S08]  /*1c30*/  DFMA R14, -R2, R12, 1 ;  /* 0x3ff00000020e742b */ /* 0x001fd0000000010c */
[----:B------:R-:W-:-:S08]  /*1c40*/  DFMA R14, R14, R14, R14 ;  /* 0x0000000e0e0e722b */ /* 0x000fd0000000000e */
[----:B------:R-:W-:-:S08]  /*1c50*/  DFMA R14, R12, R14, R12 ;  /* 0x0000000e0c0e722b */ /* 0x000fd0000000000c */
[----:B------:R-:W-:Y:S01]  /*1c60*/  DFMA R12, -R2, R14, 1 ;  /* 0x3ff00000020c742b */ /* 0x000fe2000000010e */
[----:B-1----:R-:W-:-:S07]  /*1c70*/  FSETP.GEU.AND P2, PT, |R9|, 6.5827683646048100446e-37, PT ;  /* 0x036000000900780b */ /* 0x002fce0003f4e200 */
[----:B------:R-:W-:-:S08]  /*1c80*/  DFMA R12, R14, R12, R14 ;  /* 0x0000000c0e0c722b */ /* 0x000fd0000000000e */
[----:B------:R-:W-:-:S08]  /*1c90*/  DMUL R14, R8, R12 ;  /* 0x0000000c080e7228 */ /* 0x000fd00000000000 */
[----:B------:R-:W-:-:S08]  /*1ca0*/  DFMA R18, -R2, R14, R8 ;  /* 0x0000000e0212722b */ /* 0x000fd00000000108 */
[----:B------:R-:W-:Y:S01]  /*1cb0*/  DFMA R14, R12, R18, R14 ;  /* 0x000000120c0e722b */ /* 0x000fe2000000000e */
[----:B------:R-:W-:-:S09]  /*1cc0*/  IMAD.MOV.U32 R13, RZ, RZ, R17 ;  /* 0x000000ffff0d7224 */ /* 0x000fd200078e0011 */
[----:B------:R-:W-:-:S05]  /*1cd0*/  FFMA R12, RZ, R3, R15 ;  /* 0x00000003ff0c7223 */ /* 0x000fca000000000f */
[----:B------:R-:W-:Y:S02]  /*1ce0*/  FSETP.GT.AND P0, PT, |R12|, 1.469367938527859385e-39, PT ;  /* 0x001000000c00780b */ /* 0x000fe40003f04200 */
[----:B------:R-:W-:-:S11]  /*1cf0*/  MOV R12, R6 ;  /* 0x00000006000c7202 */ /* 0x000fd60000000f00 */
[----:B------:R-:W-:Y:S05]  /*1d00*/  @P0 BRA P2, `(.L_x_81) ;  /* 0x0000000000100947 */ /* 0x000fea0001000000 */
[----:B------:R-:W-:Y:S01]  /*1d10*/  IMAD.MOV.U32 R14, RZ, RZ, R2 ;  /* 0x000000ffff0e7224 */ /* 0x000fe200078e0002 */
[----:B------:R-:W-:Y:S01]  /*1d20*/  MOV R6, 0x1d50 ;  /* 0x00001d5000067802 */ /* 0x000fe20000000f00 */
[----:B------:R-:W-:-:S07]  /*1d30*/  IMAD.MOV.U32 R15, RZ, RZ, R3 ;  /* 0x000000ffff0f7224 */ /* 0x000fce00078e0003 */
[----:B------:R-:W-:Y:S05]  /*1d40*/  CALL.REL.NOINC `($__internal_0_$__cuda_sm20_div_rn_f64_full) ;  /* 0x0000001400d47944 */ /* 0x000fea0003c00000 */
.L_x_81:
[----:B------:R-:W0:Y:S01]  /*1d50*/  MUFU.RCP64H R9, R3 ;  /* 0x0000000300097308 */ /* 0x000e220000001800 */
[----:B------:R-:W-:Y:S01]  /*1d60*/  IMAD.MOV.U32 R8, RZ, RZ, 0x1 ;  /* 0x00000001ff087424 */ /* 0x000fe200078e00ff */
[----:B------:R1:W-:Y:S01]  /*1d70*/  STG.E.64 desc[UR6][R12.64+-0x20], R14 ;  /* 0xffffe00e0c007986 */ /* 0x0003e2000c101b06 */
[----:B------:R-:W-:-:S04]  /*1d80*/  FSETP.GEU.AND P2, PT, |R11|, 6.5827683646048100446e-37, PT ;  /* 0x036000000b00780b */ /* 0x000fc80003f4e200 */
[----:B0-----:R-:W-:-:S08]  /*1d90*/  DFMA R16, -R2, R8, 1 ;  /* 0x3ff000000210742b */ /* 0x001fd00000000108 */
[----:B------:R-:W-:-:S08]  /*1da0*/  DFMA R16, R16, R16, R16 ;  /* 0x000000101010722b */ /* 0x000fd00000000010 */
[----:B------:R-:W-:-:S08]  /*1db0*/  DFMA R16, R8, R16, R8 ;  /* 0x000000100810722b */ /* 0x000fd00000000008 */
[----:B------:R-:W-:-:S08]  /*1dc0*/  DFMA R8, -R2, R16, 1 ;  /* 0x3ff000000208742b */ /* 0x000fd00000000110 */
[----:B------:R-:W-:-:S08]  /*1dd0*/  DFMA R18, R16, R8, R16 ;  /* 0x000000081012722b */ /* 0x000fd00000000010 */
[----:B------:R-:W-:-:S08]  /*1de0*/  DMUL R16, R10, R18 ;  /* 0x000000120a107228 */ /* 0x000fd00000000000 */
[----:B------:R-:W-:-:S08]  /*1df0*/  DFMA R8, -R2, R16, R10 ;  /* 0x000000100208722b */ /* 0x000fd0000000010a */
[----:B------:R-:W-:-:S10]  /*1e00*/  DFMA R16, R18, R8, R16 ;  /* 0x000000081210722b */ /* 0x000fd40000000010 */
[----:B------:R-:W-:-:S05]  /*1e10*/  FFMA R6, RZ, R3, R17 ;  /* 0x00000003ff067223 */ /* 0x000fca0000000011 */
[----:B------:R-:W-:-:S13]  /*1e20*/  FSETP.GT.AND P0, PT, |R6|, 1.469367938527859385e-39, PT ;  /* 0x001000000600780b */ /* 0x000fda0003f04200 */
[----:B-1----:R-:W-:Y:S05]  /*1e30*/  @P0 BRA P2, `(.L_x_82) ;  /* 0x0000000000200947 */ /* 0x002fea0001000000 */
[----:B------:R-:W-:Y:S01]  /*1e40*/  IMAD.MOV.U32 R8, RZ, RZ, R10 ;  /* 0x000000ffff087224 */ /* 0x000fe200078e000a */
[----:B------:R-:W-:Y:S01]  /*1e50*/  MOV R14, R2 ;  /* 0x00000002000e7202 */ /* 0x000fe20000000f00 */
[----:B------:R-:W-:Y:S01]  /*1e60*/  IMAD.MOV.U32 R9, RZ, RZ, R11 ;  /* 0x000000ffff097224 */ /* 0x000fe200078e000b */
[----:B------:R-:W-:Y:S01]  /*1e70*/  MOV R6, 0x1ea0 ;  /* 0x00001ea000067802 */ /* 0x000fe20000000f00 */
[----:B------:R-:W-:-:S07]  /*1e80*/  IMAD.MOV.U32 R15, RZ, RZ, R3 ;  /* 0x000000ffff0f7224 */ /* 0x000fce00078e0003 */
[----:B------:R-:W-:Y:S05]  /*1e90*/  CALL.REL.NOINC `($__internal_0_$__cuda_sm20_div_rn_f64_full) ;  /* 0x0000001400807944 */ /* 0x000fea0003c00000 */
[----:B------:R-:W-:Y:S02]  /*1ea0*/  IMAD.MOV.U32 R16, RZ, RZ, R14 ;  /* 0x000000ffff107224 */ /* 0x000fe400078e000e */
[----:B------:R-:W-:-:S07]  /*1eb0*/  IMAD.MOV.U32 R17, RZ, RZ, R15 ;  /* 0x000000ffff117224 */ /* 0x000fce00078e000f */
.L_x_82:
[----:B------:R-:W0:Y:S01]  /*1ec0*/  MUFU.RCP64H R15, R3 ;  /* 0x00000003000f7308 */ /* 0x000e220000001800 */
[----:B------:R-:W-:Y:S01]  /*1ed0*/  IMAD.MOV.U32 R14, RZ, RZ, 0x1 ;  /* 0x00000001ff0e7424 */ /* 0x000fe200078e00ff */
[----:B------:R-:W1:Y:S04]  /*1ee0*/  LDS.128 R8, [UR4+-0x10] ;  /* 0xfffff004ff087984 */ /* 0x000e680008000c00 */
[----:B------:R2:W-:Y:S01]  /*1ef0*/  STG.E.64 desc[UR6][R12.64+-0x18], R16 ;  /* 0xffffe8100c007986 */ /* 0x0005e2000c101b06 */
        /* <DEDUP_REMOVED lines=8> */
[----:B------:R-:W-:-:S10]  /*1f80*/  DFMA R14, R20, R18, R14 ;  /* 0x00000012140e722b */ /* 0x000fd4000000000e */
[----:B------:R-:W-:-:S05]  /*1f90*/  FFMA R6, RZ, R3, R15 ;  /* 0x00000003ff067223 */ /* 0x000fca000000000f */
[----:B------:R-:W-:-:S13]  /*1fa0*/  FSETP.GT.AND P0, PT, |R6|, 1.469367938527859385e-39, PT ;  /* 0x001000000600780b */ /* 0x000fda0003f04200 */
[----:B--2---:R-:W-:Y:S05]  /*1fb0*/  @P0 BRA P2, `(.L_x_83) ;  /* 0x0000000000100947 */ /* 0x004fea0001000000 */
[----:B------:R-:W-:Y:S01]  /*1fc0*/  IMAD.MOV.U32 R14, RZ, RZ, R2 ;  /* 0x000000ffff0e7224 */ /* 0x000fe200078e0002 */
[----:B------:R-:W-:Y:S01]  /*1fd0*/  MOV R6, 0x2000 ;  /* 0x0000200000067802 */ /* 0x000fe20000000f00 */
[----:B------:R-:W-:-:S07]  /*1fe0*/  IMAD.MOV.U32 R15, RZ, RZ, R3 ;  /* 0x000000ffff0f7224 */ /* 0x000fce00078e0003 */
[----:B------:R-:W-:Y:S05]  /*1ff0*/  CALL.REL.NOINC `($__internal_0_$__cuda_sm20_div_rn_f64_full) ;  /* 0x0000001400287944 */ /* 0x000fea0003c00000 */
.L_x_83:
[----:B------:R-:W0:Y:S01]  /*2000*/  MUFU.RCP64H R9, R3 ;  /* 0x0000000300097308 */ /* 0x000e220000001800 */
[----:B------:R-:W-:Y:S01]  /*2010*/  MOV R8, 0x1 ;  /* 0x0000000100087802 */ /* 0x000fe20000000f00 */
        /* <DEDUP_REMOVED lines=14> */
[----:B------:R-:W-:Y:S01]  /*2100*/  MOV R6, 0x2150 ;  /* 0x0000215000067802 */ /* 0x000fe20000000f00 */
[----:B------:R-:W-:Y:S02]  /*2110*/  IMAD.MOV.U32 R9, RZ, RZ, R11 ;  /* 0x000000ffff097224 */ /* 0x000fe400078e000b */
[----:B------:R-:W-:Y:S02]  /*2120*/  IMAD.MOV.U32 R14, RZ, RZ, R2 ;  /* 0x000000ffff0e7224 */ /* 0x000fe400078e0002 */
[----:B------:R-:W-:-:S07]  /*2130*/  IMAD.MOV.U32 R15, RZ, RZ, R3 ;  /* 0x000000ffff0f7224 */ /* 0x000fce00078e0003 */
[----:B------:R-:W-:Y:S05]  /*2140*/  CALL.REL.NOINC `($__internal_0_$__cuda_sm20_div_rn_f64_full) ;  /* 0x0000001000d47944 */ /* 0x000fea0003c00000 */
[----:B------:R-:W-:Y:S02]  /*2150*/  IMAD.MOV.U32 R16, RZ, RZ, R14 ;  /* 0x000000ffff107224 */ /* 0x000fe400078e000e */
[----:B------:R-:W-:-:S07]  /*2160*/  IMAD.MOV.U32 R17, RZ, RZ, R15 ;  /* 0x000000ffff117224 */ /* 0x000fce00078e000f */
.L_x_84:
[----:B------:R-:W0:Y:S01]  /*2170*/  MUFU.RCP64H R15, R3 ;  /* 0x00000003000f7308 */ /* 0x000e220000001800 */
[----:B------:R-:W-:Y:S01]  /*2180*/  MOV R14, 0x1 ;  /* 0x00000001000e7802 */ /* 0x000fe20000000f00 */
[----:B------:R-:W1:Y:S04]  /*2190*/  LDS.128 R8, [UR4] ;  /* 0x00000004ff087984 */ /* 0x000e680008000c00 */
        /* <DEDUP_REMOVED lines=17> */
.L_x_85:
        /* <DEDUP_REMOVED lines=23> */
.L_x_86:
[----:B------:R-:W0:Y:S01]  /*2420*/  MUFU.RCP64H R15, R3 ;  /* 0x00000003000f7308 */ /* 0x000e220000001800 */
[----:B------:R-:W-:Y:S01]  /*2430*/  IMAD.MOV.U32 R14, RZ, RZ, 0x1 ;  /* 0x00000001ff0e7424 */ /* 0x000fe200078e00ff */
[----:B------:R-:W1:Y:S04]  /*2440*/  LDS.128 R8, [UR4+0x10] ;  /* 0x00001004ff087984 */ /* 0x000e680008000c00 */
        /* <DEDUP_REMOVED lines=17> */
.L_x_87:
        /* <DEDUP_REMOVED lines=15> */
[----:B------:R-:W-:Y:S01]  /*2650*/  MOV R8, R10 ;  /* 0x0000000a00087202 */ /* 0x000fe20000000f00 */
[----:B------:R-:W-:Y:S01]  /*2660*/  IMAD.MOV.U32 R9, RZ, RZ, R11 ;  /* 0x000000ffff097224 */ /* 0x000fe200078e000b */
[----:B------:R-:W-:Y:S01]  /*2670*/  MOV R6, 0x26b0 ;  /* 0x000026b000067802 */ /* 0x000fe20000000f00 */
[----:B------:R-:W-:Y:S02]  /*2680*/  IMAD.MOV.U32 R14, RZ, RZ, R2 ;  /* 0x000000ffff0e7224 */ /* 0x000fe400078e0002 */
[----:B------:R-:W-:-:S07]  /*2690*/  IMAD.MOV.U32 R15, RZ, RZ, R3 ;  /* 0x000000ffff0f7224 */ /* 0x000fce00078e0003 */
[----:B------:R-:W-:Y:S05]  /*26a0*/  CALL.REL.NOINC `($__internal_0_$__cuda_sm20_div_rn_f64_full) ;  /* 0x0000000c007c7944 */ /* 0x000fea0003c00000 */
[----:B------:R-:W-:Y:S02]  /*26b0*/  IMAD.MOV.U32 R8, RZ, RZ, R14 ;  /* 0x000000ffff087224 */ /* 0x000fe400078e000e */
[----:B------:R-:W-:-:S07]  /*26c0*/  IMAD.MOV.U32 R9, RZ, RZ, R15 ;  /* 0x000000ffff097224 */ /* 0x000fce00078e000f */
.L_x_88:
[----:B------:R2:W-:Y:S01]  /*26d0*/  STG.E.64 desc[UR6][R12.64+0x18], R8 ;  /* 0x000018080c007986 */ /* 0x0005e2000c101b06 */
[----:B------:R-:W-:Y:S01]  /*26e0*/  IADD3 R6, P0, PT, R12, 0x40, RZ ;  /* 0x000000400c067810 */ /* 0x000fe20007f1e0ff */
[----:B------:R-:W-:-:S04]  /*26f0*/  UIADD3 UR4, UPT, UPT, UR4, 0x40, URZ ;  /* 0x0000004004047890 */ /* 0x000fc8000fffe0ff */
[----:B------:R-:W-:Y:S01]  /*2700*/  IMAD.X R17, RZ, RZ, R13, P0 ;  /* 0x000000ffff117224 */ /* 0x000fe200000e060d */
[----:B------:R-:W-:Y:S07]  /*2710*/  @P1 BRA `(.L_x_89) ;  /* 0xfffffff400301947 */ /* 0x000fee000383ffff */
.L_x_80:
[----:B------:R-:W-:-:S13]  /*2720*/  ISETP.NE.AND P0, PT, R5, RZ, PT ;  /* 0x000000ff0500720c */ /* 0x000fda0003f05270 */
[----:B------:R-:W-:Y:S05]  /*2730*/  @!P0 EXIT ;  /* 0x000000000000894d */ /* 0x000fea0003800000 */
[----:B------:R-:W3:Y:S01]  /*2740*/  LDCU UR4, c[0x0][0x3a8] ;  /* 0x00007500ff0477ac */ /* 0x000ee20008000800 */
[----:B------:R-:W-:Y:S01]  /*2750*/  ISETP.GE.U32.AND P0, PT, R5, 0x4, PT ;  /* 0x000000040500780c */ /* 0x000fe20003f06070 */
[----:B---3--:R-:W-:-:S12]  /*2760*/  ULOP3.LUT UR4, UR4, 0x3, URZ, 0xc0, !UPT ;  /* 0x0000000304047892 */ /* 0x008fd8000f8ec0ff */
[----:B------:R-:W-:Y:S05]  /*2770*/  @!P0 BRA `(.L_x_90) ;  /* 0x0000000400b48947 */ /* 0x000fea0003800000 */
[----:B------:R-:W3:Y:S01]  /*2780*/  S2R R5, SR_CgaCtaId ;  /* 0x0000000000057919 */ /* 0x000ee20000008800 */
[----:B0-2---:R-:W0:Y:S01]  /*2790*/  MUFU.RCP64H R9, R3 ;  /* 0x0000000300097308 */ /* 0x005e220000001800 */
[----:B------:R-:W-:Y:S01]  /*27a0*/  MOV R0, 0x400 ;  /* 0x0000040000007802 */ /* 0x000fe20000000f00 */
[----:B------:R-:W-:-:S06]  /*27b0*/  IMAD.MOV.U32 R8, RZ, RZ, 0x1 ;  /* 0x00000001ff087424 */ /* 0x000fcc00078e00ff */
[----:B0-----:R-:W-:-:S08]  /*27c0*/  DFMA R12, -R2, R8, 1 ;  /* 0x3ff00000020c742b */ /* 0x001fd00000000108 */
[----:B------:R-:W-:Y:S01]  /*27d0*/  DFMA R12, R12, R12, R12 ;  /* 0x0000000c0c0c722b */ /* 0x000fe2000000000c */
[----:B---3--:R-:W-:-:S07]  /*27e0*/  LEA R5, R5, R0, 0x18 ;  /* 0x0000000005057211 */ /* 0x008fce00078ec0ff */
[----:B------:R-:W-:Y:S01]  /*27f0*/  DFMA R12, R8, R12, R8 ;  /* 0x0000000c080c722b */ /* 0x000fe20000000008 */
[----:B------:R-:W-:-:S05]  /*2800*/  LEA R0, R4, R5, 0x3 ;  /* 0x0000000504007211 */ /* 0x000fca00078e18ff */
[----:B-1----:R-:W0:Y:S02]  /*2810*/  LDS.64 R10, [R0] ;  /* 0x00000000000a7984 */ /* 0x002e240000000a00 */
[----:B------:R-:W-:-:S08]  /*2820*/  DFMA R8, -R2, R12, 1 ;  /* 0x3ff000000208742b */ /* 0x000fd0000000010c */
[----:B------:R-:W-:-:S08]  /*2830*/  DFMA R14, R12, R8, R12 ;  /* 0x000000080c0e722b */ /* 0x000fd0000000000c */
[----:B0-----:R-:W-:Y:S01]  /*2840*/  DMUL R8, R14, R10 ;  /* 0x0000000a0e087228 */ /* 0x001fe20000000000 */
[----:B------:R-:W-:-:S07]  /*2850*/  FSETP.GEU.AND P1, PT, |R11|, 6.5827683646048100446e-37, PT ;  /* 0x036000000b00780b */ /* 0x000fce0003f2e200 */
[----:B------:R-:W-:-:S08]  /*2860*/  DFMA R12, -R2, R8, R10 ;  /* 0x00000008020c722b */ /* 0x000fd0000000010a */
[----:B------:R-:W-:-:S10]  /*2870*/  DFMA R8, R14, R12, R8 ;  /* 0x0000000c0e08722b */ /* 0x000fd40000000008 */
[----:B------:R-:W-:-:S05]  /*2880*/  FFMA R5, RZ, R3, R9 ;  /* 0x00000003ff057223 */ /* 0x000fca0000000009 */
[----:B------:R-:W-:-:S13]  /*2890*/  FSETP.GT.AND P0, PT, |R5|, 1.469367938527859385e-39, PT ;  /* 0x001000000500780b */ /* 0x000fda0003f04200 */
[----:B------:R-:W-:Y:S05]  /*28a0*/  @P0 BRA P1, `(.L_x_91) ;  /* 0x0000000000200947 */ /* 0x000fea0000800000 */
[----:B------:R-:W-:Y:S01]  /*28b0*/  IMAD.MOV.U32 R8, RZ, RZ, R10 ;  /* 0x000000ffff087224 */ /* 0x000fe200078e000a */
[----:B------:R-:W-:Y:S01]  /*28c0*/  MOV R6, 0x2910 ;  /* 0x0000291000067802 */ /* 0x000fe20000000f00 */
[----:B------:R-:W-:Y:S02]  /*28d0*/  IMAD.MOV.U32 R9, RZ, RZ, R11 ;  /* 0x000000ffff097224 */ /* 0x000fe400078e000b */
[----:B------:R-:W-:Y:S02]  /*28e0*/  IMAD.MOV.U32 R14, RZ, RZ, R2 ;  /* 0x000000ffff0e7224 */ /* 0x000fe400078e0002 */
[----:B------:R-:W-:-:S07]  /*28f0*/  IMAD.MOV.U32 R15, RZ, RZ, R3 ;  /* 0x000000ffff0f7224 */ /* 0x000fce00078e0003 */
[----:B------:R-:W-:Y:S05]  /*2900*/  CALL.REL.NOINC `($__internal_0_$__cuda_sm20_div_rn_f64_full) ;  /* 0x0000000800e47944 */ /* 0x000fea0003c00000 */
[----:B------:R-:W-:Y:S01]  /*2910*/  IMAD.MOV.U32 R8, RZ, RZ, R14 ;  /* 0x000000ffff087224 */ /* 0x000fe200078e000e */
[----:B------:R-:W-:-:S07]  /*2920*/  MOV R9, R15 ;  /* 0x0000000f00097202 */ /* 0x000fce0000000f00 */
.L_x_91:
[----:B------:R-:W0:Y:S01]  /*2930*/  MUFU.RCP64H R13, R3 ;  /* 0x00000003000d7308 */ /* 0x000e220000001800 */
[----:B------:R-:W-:Y:S01]  /*2940*/  IMAD.MOV.U32 R12, RZ, RZ, 0x1 ;  /* 0x00000001ff0c7424 */ /* 0x000fe200078e00ff */
[----:B------:R-:W1:Y:S01]  /*2950*/  LDS.64 R10, [R0+0x8] ;  /* 0x00000800000a7984 */ /* 0x000e620000000a00 */
[----:B------:R-:W-:-:S04]  /*2960*/  IMAD.IADD R5, R7, 0x1, R4 ;  /* 0x0000000107057824 */ /* 0x000fc800078e0204 */
[----:B0-----:R-:W-:-:S08]  /*2970*/  DFMA R14, -R2, R12, 1 ;  /* 0x3ff00000020e742b */ /* 0x001fd0000000010c */
[----:B------:R-:W-:-:S08]  /*2980*/  DFMA R14, R14, R14, R14 ;  /* 0x0000000e0e0e722b */ /* 0x000fd0000000000e */
[----:B------:R-:W-:Y:S02]  /*2990*/  DFMA R12, R12, R14, R12 ;  /* 0x0000000e0c0c722b */ /* 0x000fe4000000000c */
[----:B------:R-:W0:Y:S06]  /*29a0*/  LDC.64 R14, c[0x0][0x388] ;  /* 0x0000e200ff0e7b82 */ /* 0x000e2c0000000a00 */
[----:B------:R-:W-:Y:S01]  /*29b0*/  DFMA R16, -R2, R12, 1 ;  /* 0x3ff000000210742b */ /* 0x000fe2000000010c */
[----:B-1----:R-:W-:-:S07]  /*29c0*/  FSETP.GEU.AND P1, PT, |R11|, 6.5827683646048100446e-37, PT ;  /* 0x036000000b00780b */ /* 0x002fce0003f2e200 */
[----:B------:R-:W-:-:S08]  /*29d0*/  DFMA R18, R12, R16, R12 ;  /* 0x000000100c12722b */ /* 0x000fd0000000000c */
[----:B------:R-:W-:Y:S01]  /*29e0*/  DMUL R12, R18, R10 ;  /* 0x0000000a120c7228 */ /* 0x000fe20000000000 */
[----:B0-----:R-:W-:-:S05]  /*29f0*/  IMAD.WIDE.U32 R14, R5, 0x8, R14 ;  /* 0x00000008050e7825 */ /* 0x001fca00078e000e */
[----:B------:R0:W-:Y:S02]  /*2a00*/  STG.E.64 desc[UR6][R14.64], R8 ;  /* 0x000000080e007986 */ /* 0x0001e4000c101b06 */
[----:B------:R-:W-:-:S08]  /*2a10*/  DFMA R16, -R2, R12, R10 ;  /* 0x0000000c0210722b */ /* 0x000fd0000000010a */
[----:B------:R-:W-:-:S10]  /*2a20*/  DFMA R12, R18, R16, R12 ;  /* 0x00000010120c722b */ /* 0x000fd4000000000c */
[----:B------:R-:W-:-:S05]  /*2a30*/  FFMA R5, RZ, R3, R13 ;  /* 0x00000003ff057223 */ /* 0x000fca000000000d */
[----:B------:R-:W-:-:S13]  /*2a40*/  FSETP.GT.AND P0, PT, |R5|, 1.469367938527859385e-39, PT ;  /* 0x001000000500780b */ /* 0x000fda0003f04200 */
[----:B0-----:R-:W-:Y:S05]  /*2a50*/  @P0 BRA P1, `(.L_x_92) ;  /* 0x0000000000200947 */ /* 0x001fea0000800000 */
        /* <DEDUP_REMOVED lines=8> */
.L_x_92:
[----:B------:R-:W0:Y:S01]  /*2ae0*/  MUFU.RCP64H R9, R3 ;  /* 0x0000000300097308 */ /* 0x000e220000001800 */
[----:B------:R-:W-:Y:S01]  /*2af0*/  IMAD.MOV.U32 R8, RZ, RZ, 0x1 ;  /* 0x00000001ff087424 */ /* 0x000fe200078e00ff */
[----:B------:R-:W1:Y:S01]  /*2b00*/  LDS.64 R14, [R0+0x10] ;  /* 0x00001000000e7984 */ /* 0x000e620000000a00 */
[----:B------:R-:W-:-:S05]  /*2b10*/  IADD3 R5, P0, PT, R7, R4, RZ ;  /* 0x0000000407057210 */ /* 0x000fca0007f1e0ff */
[----:B------:R-:W-:Y:S01]  /*2b20*/  IMAD.X R6, RZ, RZ, RZ, P0 ;  /* 0x000000ffff067224 */ /* 0x000fe200000e06ff */
        /* <DEDUP_REMOVED lines=8> */
[----:B0-----:R-:W-:-:S04]  /*2bb0*/  LEA R10, P0, R5, R10, 0x3 ;  /* 0x0000000a050a7211 */ /* 0x001fc800078018ff */
[----:B------:R-:W-:-:S03]  /*2bc0*/  LEA.HI.X R11, R5, R11, R6, 0x3, P0 ;  /* 0x0000000b050b7211 */ /* 0x000fc600000f1c06 */
[----:B------:R-:W-:Y:S02]  /*2bd0*/  DFMA R16, -R2, R8, R14 ;  /* 0x000000080210722b */ /* 0x000fe4000000010e */
[----:B------:R0:W-:Y:S06]  /*2be0*/  STG.E.64 desc[UR6][R10.64+0x8], R12 ;  /* 0x0000080c0a007986 */ /* 0x0001ec000c101b06 */
        /* <DEDUP_REMOVED lines=12> */
.L_x_93:
[----:B------:R-:W0:Y:S01]  /*2cb0*/  MUFU.RCP64H R13, R3 ;  /* 0x00000003000d7308 */ /* 0x000e220000001800 */
[----:B------:R-:W-:Y:S01]  /*2cc0*/  IMAD.MOV.U32 R12, RZ, RZ, 0x1 ;  /* 0x00000001ff0c7424 */ /* 0x000fe200078e00ff */
[----:B------:R-:W1:Y:S04]  /*2cd0*/  LDS.64 R14, [R0+0x18] ;  /* 0x00001800000e7984 */ /* 0x000e680000000a00 */
        /* <DEDUP_REMOVED lines=21> */
.L_x_94:
[----:B------:R3:W-:Y:S01]  /*2e30*/  STG.E.64 desc[UR6][R10.64+0x18], R12 ;  /* 0x0000180c0a007986 */ /* 0x0007e2000c101b06 */
[----:B------:R-:W-:-:S07]  /*2e40*/  IADD3 R4, PT, PT, R4, 0x4, RZ ;  /* 0x0000000404047810 */ /* 0x000fce0007ffe0ff */
.L_x_90:
[----:B------:R-:W-:-:S13]  /*2e50*/  ISETP.NE.AND P0, PT, RZ, UR4, PT ;  /* 0x00000004ff007c0c */ /* 0x000fda000bf05270 */
[----:B------:R-:W-:Y:S05]  /*2e60*/  @!P0 EXIT ;  /* 0x000000000000894d */ /* 0x000fea0003800000 */
[----:B------:R-:W-:-:S09]  /*2e70*/  UISETP.NE.AND UP0, UPT, UR4, 0x1, UPT ;  /* 0x000000010400788c */ /* 0x000fd2000bf05270 */
[----:B------:R-:W-:Y:S05]  /*2e80*/  BRA.U !UP0, `(.L_x_95) ;  /* 0x0000000108f47547 */ /* 0x000fea000b800000 */
[----:B------:R-:W4:Y:S01]  /*2e90*/  S2R R5, SR_CgaCtaId ;  /* 0x0000000000057919 */ /* 0x000f220000008800 */
[----:B0-2---:R-:W3:Y:S01]  /*2ea0*/  MUFU.RCP64H R9, R3 ;  /* 0x0000000300097308 */ /* 0x005ee20000001800 */
[----:B------:R-:W-:Y:S01]  /*2eb0*/  MOV R0, 0x400 ;  /* 0x0000040000007802 */ /* 0x000fe20000000f00 */
[----:B------:R-:W-:-:S06]  /*2ec0*/  IMAD.MOV.U32 R8, RZ, RZ, 0x1 ;  /* 0x00000001ff087424 */ /* 0x000fcc00078e00ff */
[----:B---3--:R-:W-:-:S08]  /*2ed0*/  DFMA R12, -R2, R8, 1 ;  /* 0x3ff00000020c742b */ /* 0x008fd00000000108 */
[----:B------:R-:W-:Y:S01]  /*2ee0*/  DFMA R12, R12, R12, R12 ;  /* 0x0000000c0c0c722b */ /* 0x000fe2000000000c */
[----:B----4-:R-:W-:-:S07]  /*2ef0*/  LEA R5, R5, R0, 0x18 ;  /* 0x0000000005057211 */ /* 0x010fce00078ec0ff */
[----:B------:R-:W-:Y:S01]  /*2f00*/  DFMA R12, R8, R12, R8 ;  /* 0x0000000c080c722b */ /* 0x000fe20000000008 */
[----:B------:R-:W-:-:S05]  /*2f10*/  IMAD R0, R4, 0x8, R5 ;  /* 0x0000000804007824 */ /* 0x000fca00078e0205 */
        /* <DEDUP_REMOVED lines=18> */
.L_x_96:
[----:B------:R-:W0:Y:S01]  /*3040*/  MUFU.RCP64H R11, R3 ;  /* 0x00000003000b7308 */ /* 0x000e220000001800 */
[----:B------:R-:W-:Y:S01]  /*3050*/  IMAD.MOV.U32 R10, RZ, RZ, 0x1 ;  /* 0x00000001ff0a7424 */ /* 0x000fe200078e00ff */
[----:B------:R-:W1:Y:S01]  /*3060*/  LDS.64 R12, [R0+0x8] ;  /* 0x00000800000c7984 */ /* 0x000e620000000a00 */
[----:B------:R-:W2:Y:S01]  /*3070*/  LDC.64 R16, c[0x0][0x388] ;  /* 0x0000e200ff107b82 */ /* 0x000ea20000000a00 */
[----:B------:R-:W-:-:S03]  /*3080*/  IMAD.IADD R5, R7, 0x1, R4 ;  /* 0x0000000107057824 */ /* 0x000fc600078e0204 */
[----:B0-----:R-:W-:-:S08]  /*3090*/  DFMA R14, -R2, R10, 1 ;  /* 0x3ff00000020e742b */ /* 0x001fd0000000010a */
[----:B------:R-:W-:Y:S01]  /*30a0*/  DFMA R14, R14, R14, R14 ;  /* 0x0000000e0e0e722b */ /* 0x000fe2000000000e */
[----:B--2---:R-:W-:-:S05]  /*30b0*/  IMAD.WIDE.U32 R16, R5, 0x8, R16 ;  /* 0x0000000805107825 */ /* 0x004fca00078e0010 */
[----:B------:R0:W-:Y:S02]  /*30c0*/  STG.E.64 desc[UR6][R16.64], R8 ;  /* 0x0000000810007986 */ /* 0x0001e4000c101b06 */
        /* <DEDUP_REMOVED lines=18> */
.L_x_97:
[----:B------:R-:W0:Y:S01]  /*31f0*/  LDC.64 R8, c[0x0][0x388] ;  /* 0x0000e200ff087b82 */ /* 0x000e220000000a00 */
[----:B------:R-:W-:Y:S02]  /*3200*/  IADD3 R0, P0, PT, R7, R4, RZ ;  /* 0x0000000407007210 */ /* 0x000fe40007f1e0ff */
[----:B------:R-:W-:-:S03]  /*3210*/  IADD3 R4, PT, PT, R4, 0x2, RZ ;  /* 0x0000000204047810 */ /* 0x000fc60007ffe0ff */
[----:B------:R-:W-:Y:S01]  /*3220*/  IMAD.X R5, RZ, RZ, RZ, P0 ;  /* 0x000000ffff057224 */ /* 0x000fe200000e06ff */
[----:B0-----:R-:W-:-:S04]  /*3230*/  LEA R8, P0, R0, R8, 0x3 ;  /* 0x0000000800087211 */ /* 0x001fc800078018ff */
[----:B------:R-:W-:-:S05]  /*3240*/  LEA.HI.X R9, R0, R9, R5, 0x3, P0 ;  /* 0x0000000900097211 */ /* 0x000fca00000f1c05 */
[----:B------:R4:W-:Y:S04]  /*3250*/  STG.E.64 desc[UR6][R8.64+0x8], R10 ;  /* 0x0000080a08007986 */ /* 0x0009e8000c101b06 */
.L_x_95:
[----:B------:R-:W5:Y:S02]  /*3260*/  LDC R0, c[0x0][0x3a8] ;  /* 0x0000ea00ff007b82 */ /* 0x000f640000000800 */
[----:B-----5:R-:W-:-:S04]  /*3270*/  LOP3.LUT R0, R0, 0x1, RZ, 0xc0, !PT ;  /* 0x0000000100007812 */ /* 0x020fc800078ec0ff */
[----:B------:R-:W-:-:S13]  /*3280*/  ISETP.NE.U32.AND P0, PT, R0, 0x1, PT ;  /* 0x000000010000780c */ /* 0x000fda0003f05070 */
[----:B------:R-:W-:Y:S05]  /*3290*/  @P0 EXIT ;  /* 0x000000000000094d */ /* 0x000fea0003800000 */
[----:B------:R-:W5:Y:S01]  /*32a0*/  S2R R5, SR_CgaCtaId ;  /* 0x0000000000057919 */ /* 0x000f620000008800 */
[----:B0-2-4-:R-:W3:Y:S01]  /*32b0*/  MUFU.RCP64H R9, R3 ;  /* 0x0000000300097308 */ /* 0x015ee20000001800 */
[----:B------:R-:W-:Y:S01]  /*32c0*/  MOV R0, 0x400 ;  /* 0x0000040000007802 */ /* 0x000fe20000000f00 */
[----:B------:R-:W-:-:S06]  /*32d0*/  IMAD.MOV.U32 R8, RZ, RZ, 0x1 ;  /* 0x00000001ff087424 */ /* 0x000fcc00078e00ff */
[----:B---3--:R-:W-:-:S08]  /*32e0*/  DFMA R12, -R2, R8, 1 ;  /* 0x3ff00000020c742b */ /* 0x008fd00000000108 */
[----:B------:R-:W-:Y:S01]  /*32f0*/  DFMA R12, R12, R12, R12 ;  /* 0x0000000c0c0c722b */ /* 0x000fe2000000000c */
[----:B-----5:R-:W-:-:S07]  /*3300*/  LEA R5, R5, R0, 0x18 ;  /* 0x0000000005057211 */ /* 0x020fce00078ec0ff */
[----:B------:R-:W-:Y:S01]  /*3310*/  DFMA R12, R8, R12, R8 ;  /* 0x0000000c080c722b */ /* 0x000fe20000000008 */
[----:B-1----:R-:W-:-:S07]  /*3320*/  IMAD R10, R4, 0x8, R5 ;  /* 0x00000008040a7824 */ /* 0x002fce00078e0205 */
[----:B------:R-:W-:Y:S01]  /*3330*/  DFMA R8, -R2, R12, 1 ;  /* 0x3ff000000208742b */ /* 0x000fe2000000010c */
[----:B------:R-:W0:Y:S07]  /*3340*/  LDS.64 R10, [R10] ;  /* 0x000000000a0a7984 */ /* 0x000e2e0000000a00 */
        /* <DEDUP_REMOVED lines=16> */
.L_x_98:
[----:B------:R-:W0:Y:S01]  /*3450*/  LDC.64 R2, c[0x0][0x388] ;  /* 0x0000e200ff027b82 */ /* 0x000e220000000a00 */
[----:B------:R-:W-:-:S04]  /*3460*/  IMAD.IADD R7, R7, 0x1, R4 ;  /* 0x0000000107077824 */ /* 0x000fc800078e0204 */
[----:B0-----:R-:W-:-:S05]  /*3470*/  IMAD.WIDE.U32 R2, R7, 0x8, R2 ;  /* 0x0000000807027825 */ /* 0x001fca00078e0002 */
[----:B------:R-:W-:Y:S01]  /*3480*/  STG.E.64 desc[UR6][R2.64], R8 ;  /* 0x0000000802007986 */ /* 0x000fe2000c101b06 */
[----:B------:R-:W-:Y:S05]  /*3490*/  EXIT ;  /* 0x000000000000794d */ /* 0x000fea0003800000 */
        .weak           $__internal_0_$__cuda_sm20_div_rn_f64_full
        .type           $__internal_0_$__cuda_sm20_div_rn_f64_full,@function
        .size           $__internal_0_$__cuda_sm20_div_rn_f64_full,(.L_x_119 - $__internal_0_$__cuda_sm20_div_rn_f64_full)
$__internal_0_$__cuda_sm20_div_rn_f64_full:
[C---:B------:R-:W-:Y:S01]  /*34a0*/  FSETP.GEU.AND P0, PT, |R15|.reuse, 1.469367938527859385e-39, PT ;  /* 0x001000000f00780b */ /* 0x040fe20003f0e200 */
[----:B------:R-:W-:Y:S01]  /*34b0*/  IMAD.MOV.U32 R18, RZ, RZ, 0x1 ;  /* 0x00000001ff127424 */ /* 0x000fe200078e00ff */
[C---:B------:R-:W-:Y:S01]  /*34c0*/  LOP3.LUT R16, R15.reuse, 0x800fffff, RZ, 0xc0, !PT ;  /* 0x800fffff0f107812 */ /* 0x040fe200078ec0ff */
[----:B------:R-:W-:Y:S01]  /*34d0*/  IMAD.MOV.U32 R24, RZ, RZ, R8 ;  /* 0x000000ffff187224 */ /* 0x000fe200078e0008 */
[----:B------:R-:W-:Y:S02]  /*34e0*/  LOP3.LUT R21, R15, 0x7ff00000, RZ, 0xc0, !PT ;  /* 0x7ff000000f157812 */ /* 0x000fe400078ec0ff */
[----:B------:R-:W-:Y:S01]  /*34f0*/  LOP3.LUT R17, R16, 0x3ff00000, RZ, 0xfc, !PT ;  /* 0x3ff0000010117812 */ /* 0x000fe200078efcff */
[----:B------:R-:W-:Y:S01]  /*3500*/  IMAD.MOV.U32 R16, RZ, RZ, R14 ;  /* 0x000000ffff107224 */ /* 0x000fe200078e000e */
[----:B------:R-:W-:-:S04]  /*3510*/  LOP3.LUT R20, R9, 0x7ff00000, RZ, 0xc0, !PT ;  /* 0x7ff0000009147812 */ /* 0x000fc800078ec0ff */
[----:B------:R-:W-:Y:S01]  /*3520*/  ISETP.GE.U32.AND P2, PT, R20, R21, PT ;  /* 0x000000151400720c */ /* 0x000fe20003f46070 */
[----:B------:R-:W-:-:S06]  /*3530*/  @!P0 DMUL R16, R14, 8.98846567431157953865e+307 ;  /* 0x7fe000000e108828 */ /* 0x000fcc0000000000 */
[----:B------:R-:W0:Y:S02]  /*3540*/  MUFU.RCP64H R19, R17 ;  /* 0x0000001100137308 */ /* 0x000e240000001800 */
[----:B0-----:R-:W-:-:S08]  /*3550*/  DFMA R22, R18, -R16, 1 ;  /* 0x3ff000001216742b */ /* 0x001fd00000000810 */
[----:B------:R-:W-:-:S08]  /*3560*/  DFMA R22, R22, R22, R22 ;  /* 0x000000161616722b */ /* 0x000fd00000000016 */
[----:B------:R-:W-:Y:S01]  /*3570*/  DFMA R22, R18, R22, R18 ;  /* 0x000000161216722b */ /* 0x000fe20000000012 */
[----:B------:R-:W-:-:S04]  /*3580*/  MOV R18, 0x1ca00000 ;  /* 0x1ca0000000127802 */ /* 0x000fc80000000f00 */
[----:B------:R-:W-:Y:S02]  /*3590*/  SEL R25, R18, 0x63400000, !P2 ;  /* 0x6340000012197807 */ /* 0x000fe40005000000 */
[----:B------:R-:W-:Y:S01]  /*35a0*/  FSETP.GEU.AND P2, PT, |R9|, 1.469367938527859385e-39, PT ;  /* 0x001000000900780b */ /* 0x000fe20003f4e200 */
[----:B------:R-:W-:Y:S01]  /*35b0*/  DFMA R26, R22, -R16, 1 ;  /* 0x3ff00000161a742b */ /* 0x000fe20000000810 */
[----:B------:R-:W-:-:S07]  /*35c0*/  LOP3.LUT R25, R25, 0x800fffff, R9, 0xf8, !PT ;  /* 0x800fffff19197812 */ /* 0x000fce00078ef809 */
[----:B------:R-:W-:-:S04]  /*35d0*/  DFMA R22, R22, R26, R22 ;  /* 0x0000001a1616722b */ /* 0x000fc80000000016 */
[----:B------:R-:W-:Y:S07]  /*35e0*/  @P2 BRA `(.L_x_99) ;  /* 0x0000000000202947 */ /* 0x000fee0003800000 */
[----:B------:R-:W-:-:S04]  /*35f0*/  LOP3.LUT R19, R15, 0x7ff00000, RZ, 0xc0, !PT ;  /* 0x7ff000000f137812 */ /* 0x000fc800078ec0ff */
[----:B------:R-:W-:-:S04]  /*3600*/  ISETP.GE.U32.AND P2, PT, R20, R19, PT ;  /* 0x000000131400720c */ /* 0x000fc80003f46070 */
[----:B------:R-:W-:Y:S01]  /*3610*/  SEL R19, R18, 0x63400000, !P2 ;  /* 0x6340000012137807 */ /* 0x000fe20005000000 */
[----:B------:R-:W-:-:S03]  /*3620*/  IMAD.MOV.U32 R18, RZ, RZ, RZ ;  /* 0x000000ffff127224 */ /* 0x000fc600078e00ff */
[----:B------:R-:W-:-:S04]  /*3630*/  LOP3.LUT R19, R19, 0x80000000, R9, 0xf8, !PT ;  /* 0x8000000013137812 */ /* 0x000fc800078ef809 */
[----:B------:R-:W-:-:S06]  /*3640*/  LOP3.LUT R19, R19, 0x100000, RZ, 0xfc, !PT ;  /* 0x0010000013137812 */ /* 0x000fcc00078efcff */
[----:B------:R-:W-:-:S10]  /*3650*/  DFMA R24, R24, 2, -R18 ;  /* 0x400000001818782b */ /* 0x000fd40000000812 */
[----:B------:R-:W-:-:S07]  /*3660*/  LOP3.LUT R20, R25, 0x7ff00000, RZ, 0xc0, !PT ;  /* 0x7ff0000019147812 */ /* 0x000fce00078ec0ff */
.L_x_99:
[----:B------:R-:W-:Y:S01]  /*3670*/  DMUL R26, R22, R24 ;  /* 0x00000018161a7228 */ /* 0x000fe20000000000 */
[----:B------:R-:W-:-:S07]  /*3680*/  @!P0 LOP3.LUT R21, R17, 0x7ff00000, RZ, 0xc0, !PT ;  /* 0x7ff0000011158812 */ /* 0x000fce00078ec0ff */
[----:B------:R-:W-:-:S08]  /*3690*/  DFMA R18, R26, -R16, R24 ;  /* 0x800000101a12722b */ /* 0x000fd00000000018 */
[----:B------:R-:W-:Y:S01]  /*36a0*/  DFMA R18, R22, R18, R26 ;  /* 0x000000121612722b */ /* 0x000fe2000000001a */
[----:B------:R-:W-:Y:S02]  /*36b0*/  VIADD R22, R20, 0xffffffff ;  /* 0xffffffff14167836 */ /* 0x000fe40000000000 */
[----:B------:R-:W-:-:S03]  /*36c0*/  VIADD R23, R21, 0xffffffff ;  /* 0xffffffff15177836 */ /* 0x000fc60000000000 */
[----:B------:R-:W-:-:S04]  /*36d0*/  ISETP.GT.U32.AND P0, PT, R22, 0x7feffffe, PT ;  /* 0x7feffffe1600780c */ /* 0x000fc80003f04070 */
[----:B------:R-:W-:-:S13]  /*36e0*/  ISETP.GT.U32.OR P0, PT, R23, 0x7feffffe, P0 ;  /* 0x7feffffe1700780c */ /* 0x000fda0000704470 */
[----:B------:R-:W-:Y:S05]  /*36f0*/  @P0 BRA `(.L_x_100) ;  /* 0x0000000000740947 */ /* 0x000fea0003800000 */
[----:B------:R-:W-:Y:S01]  /*3700*/  LOP3.LUT R8, R9, 0x7ff00000, RZ, 0xc0, !PT ;  /* 0x7ff0000009087812 */ /* 0x000fe200078ec0ff */
[----:B------:R-:W-:Y:S01]  /*3710*/  IMAD.MOV.U32 R20, RZ, RZ, 0x1ca00000 ;  /* 0x1ca00000ff147424 */ /* 0x000fe200078e00ff */
[----:B------:R-:W-:-:S04]  /*3720*/  LOP3.LUT R9, R15, 0x7ff00000, RZ, 0xc0, !PT ;  /* 0x7ff000000f097812 */ /* 0x000fc800078ec0ff */
[CC--:B------:R-:W-:Y:S02]  /*3730*/  VIADDMNMX R21, R8.reuse, -R9.reuse, 0xb9600000, !PT ;  /* 0xb960000008157446 */ /* 0x0c0fe40007800909 */
[----:B------:R-:W-:Y:S01]  /*3740*/  ISETP.GE.U32.AND P0, PT, R8, R9, PT ;  /* 0x000000090800720c */ /* 0x000fe20003f06070 */
[----:B------:R-:W-:Y:S01]  /*3750*/  IMAD.MOV.U32 R8, RZ, RZ, RZ ;  /* 0x000000ffff087224 */ /* 0x000fe200078e00ff */
[----:B------:R-:W-:Y:S02]  /*3760*/  VIMNMX R21, PT, PT, R21, 0x46a00000, PT ;  /* 0x46a0000015157848 */ /* 0x000fe40003fe0100 */
[----:B------:R-:W-:-:S04]  /*3770*/  SEL R20, R20, 0x63400000, !P0 ;  /* 0x6340000014147807 */ /* 0x000fc80004000000 */
[----:B------:R-:W-:-:S05]  /*3780*/  IADD3 R20, PT, PT, -R20, R21, RZ ;  /* 0x0000001514147210 */ /* 0x000fca0007ffe1ff */
[----:B------:R-:W-:-:S06]  /*3790*/  VIADD R9, R20, 0x7fe00000 ;  /* 0x7fe0000014097836 */ /* 0x000fcc0000000000 */
[----:B------:R-:W-:-:S10]  /*37a0*/  DMUL R22, R18, R8 ;  /* 0x0000000812167228 */ /* 0x000fd40000000000 */
[----:B------:R-:W-:-:S13]  /*37b0*/  FSETP.GTU.AND P0, PT, |R23|, 1.469367938527859385e-39, PT ;  /* 0x001000001700780b */ /* 0x000fda0003f0c200 */
[----:B------:R-:W-:Y:S05]  /*37c0*/  @P0 BRA `(.L_x_101) ;  /* 0x0000000000940947 */ /* 0x000fea0003800000 */
[----:B------:R-:W-:-:S06]  /*37d0*/  DFMA R16, R18, -R16, R24 ;  /* 0x800000101210722b */ /* 0x000fcc0000000018 */
[----:B------:R-:W-:-:S04]  /*37e0*/  IMAD.MOV.U32 R16, RZ, RZ, RZ ;  /* 0x000000ffff107224 */ /* 0x000fc800078e00ff */
[C---:B------:R-:W-:Y:S02]  /*37f0*/  FSETP.NEU.AND P0, PT, R17.reuse, RZ, PT ;  /* 0x000000ff1100720b */ /* 0x040fe40003f0d000 */
[----:B------:R-:W-:-:S04]  /*3800*/  LOP3.LUT R15, R17, 0x80000000, R15, 0x48, !PT ;  /* 0x80000000110f7812 */ /* 0x000fc800078e480f */
[----:B------:R-:W-:-:S07]  /*3810*/  LOP3.LUT R17, R15, R9, RZ, 0xfc, !PT ;  /* 0x000000090f117212 */ /* 0x000fce00078efcff */
[----:B------:R-:W-:Y:S05]  /*3820*/  @!P0 BRA `(.L_x_101) ;  /* 0x00000000007c8947 */ /* 0x000fea0003800000 */
[----:B------:R-:W-:Y:S01]  /*3830*/  IMAD.MOV R9, RZ, RZ, -R20 ;  /* 0x000000ffff097224 */ /* 0x000fe200078e0a14 */
[----:B------:R-:W-:Y:S01]  /*3840*/  DMUL.RP R16, R18, R16 ;  /* 0x0000001012107228 */ /* 0x000fe20000008000 */
[----:B------:R-:W-:-:S06]  /*3850*/  IMAD.MOV.U32 R8, RZ, RZ, RZ ;  /* 0x000000ffff087224 */ /* 0x000fcc00078e00ff */
[----:B------:R-:W-:-:S03]  /*3860*/  DFMA R8, R22, -R8, R18 ;  /* 0x800000081608722b */ /* 0x000fc60000000012 */
[----:B------:R-:W-:-:S03]  /*3870*/  LOP3.LUT R15, R17, R15, RZ, 0x3c, !PT ;  /* 0x0000000f110f7212 */ /* 0x000fc600078e3cff */
[----:B------:R-:W-:-:S04]  /*3880*/  IADD3 R8, PT, PT, -R20, -0x43300000, RZ ;  /* 0xbcd0000014087810 */ /* 0x000fc80007ffe1ff */
[----:B------:R-:W-:-:S04]  /*3890*/  FSETP.NEU.AND P0, PT, |R9|, R8, PT ;  /* 0x000000080900720b */ /* 0x000fc80003f0d200 */
[----:B------:R-:W-:Y:S02]  /*38a0*/  FSEL R22, R16, R22, !P0 ;  /* 0x0000001610167208 */ /* 0x000fe40004000000 */
[----:B------:R-:W-:Y:S01]  /*38b0*/  FSEL R23, R15, R23, !P0 ;  /* 0x000000170f177208 */ /* 0x000fe20004000000 */
[----:B------:R-:W-:Y:S06]  /*38c0*/  BRA `(.L_x_101) ;  /* 0x0000000000547947 */ /* 0x000fec0003800000 */
.L_x_100:
[----:B------:R-:W-:-:S14]  /*38d0*/  DSETP.NAN.AND P0, PT, R8, R8, PT ;  /* 0x000000080800722a */ /* 0x000fdc0003f08000 */
[----:B------:R-:W-:Y:S05]  /*38e0*/  @P0 BRA `(.L_x_102) ;  /* 0x0000000000440947 */ /* 0x000fea0003800000 */
[----:B------:R-:W-:-:S14]  /*38f0*/  DSETP.NAN.AND P0, PT, R14, R14, PT ;  /* 0x0000000e0e00722a */ /* 0x000fdc0003f08000 */
[----:B------:R-:W-:Y:S05]  /*3900*/  @P0 BRA `(.L_x_103) ;  /* 0x0000000000300947 */ /* 0x000fea0003800000 */
[----:B------:R-:W-:Y:S01]  /*3910*/  ISETP.NE.AND P0, PT, R20, R21, PT ;  /* 0x000000151400720c */ /* 0x000fe20003f05270 */
[----:B------:R-:W-:Y:S01]  /*3920*/  IMAD.MOV.U32 R23, RZ, RZ, -0x80000 ;  /* 0xfff80000ff177424 */ /* 0x000fe200078e00ff */
[----:B------:R-:W-:-:S11]  /*3930*/  MOV R22, 0x0 ;  /* 0x0000000000167802 */ /* 0x000fd60000000f00 */
[----:B------:R-:W-:Y:S05]  /*3940*/  @!P0 BRA `(.L_x_101) ;  /* 0x0000000000348947 */ /* 0x000fea0003800000 */
[----:B------:R-:W-:Y:S02]  /*3950*/  ISETP.NE.AND P0, PT, R20, 0x7ff00000, PT ;  /* 0x7ff000001400780c */ /* 0x000fe40003f05270 */
[----:B------:R-:W-:Y:S02]  /*3960*/  LOP3.LUT R23, R9, 0x80000000, R15, 0x48, !PT ;  /* 0x8000000009177812 */ /* 0x000fe400078e480f */
[----:B------:R-:W-:-:S13]  /*3970*/  ISETP.EQ.OR P0, PT, R21, RZ, !P0 ;  /* 0x000000ff1500720c */ /* 0x000fda0004702670 */
[----:B------:R-:W-:Y:S01]  /*3980*/  @P0 LOP3.LUT R8, R23, 0x7ff00000, RZ, 0xfc, !PT ;  /* 0x7ff0000017080812 */ /* 0x000fe200078efcff */
[----:B------:R-:W-:Y:S02]  /*3990*/  @!P0 IMAD.MOV.U32 R22, RZ, RZ, RZ ;  /* 0x000000ffff168224 */ /* 0x000fe400078e00ff */
[----:B------:R-:W-:Y:S02]  /*39a0*/  @P0 IMAD.MOV.U32 R22, RZ, RZ, RZ ;  /* 0x000000ffff160224 */ /* 0x000fe400078e00ff */
[----:B------:R-:W-:Y:S01]  /*39b0*/  @P0 IMAD.MOV.U32 R23, RZ, RZ, R8 ;  /* 0x000000ffff170224 */ /* 0x000fe200078e0008 */
[----:B------:R-:W-:Y:S06]  /*39c0*/  BRA `(.L_x_101) ;  /* 0x0000000000147947 */ /* 0x000fec0003800000 */
.L_x_103:
[----:B------:R-:W-:Y:S01]  /*39d0*/  LOP3.LUT R23, R15, 0x80000, RZ, 0xfc, !PT ;  /* 0x000800000f177812 */ /* 0x000fe200078efcff */
[----:B------:R-:W-:Y:S01]  /*39e0*/  IMAD.MOV.U32 R22, RZ, RZ, R14 ;  /* 0x000000ffff167224 */ /* 0x000fe200078e000e */
[----:B------:R-:W-:Y:S06]  /*39f0*/  BRA `(.L_x_101) ;  /* 0x0000000000087947 */ /* 0x000fec0003800000 */
.L_x_102:
[----:B------:R-:W-:Y:S02]  /*3a00*/  LOP3.LUT R23, R9, 0x80000, RZ, 0xfc, !PT ;  /* 0x0008000009177812 */ /* 0x000fe400078efcff */
[----:B------:R-:W-:-:S07]  /*3a10*/  MOV R22, R8 ;  /* 0x0000000800167202 */ /* 0x000fce0000000f00 */
.L_x_101:
[----:B------:R-:W-:Y:S02]  /*3a20*/  IMAD.MOV.U32 R8, RZ, RZ, R6 ;  /* 0x000000ffff087224 */ /* 0x000fe400078e0006 */
[----:B------:R-:W-:Y:S02]  /*3a30*/  IMAD.MOV.U32 R9, RZ, RZ, 0x0 ;  /* 0x00000000ff097424 */ /* 0x000fe400078e00ff */
[----:B------:R-:W-:Y:S02]  /*3a40*/  IMAD.MOV.U32 R14, RZ, RZ, R22 ;  /* 0x000000ffff0e7224 */ /* 0x000fe400078e0016 */
[----:B------:R-:W-:Y:S01]  /*3a50*/  IMAD.MOV.U32 R15, RZ, RZ, R23 ;  /* 0x000000ffff0f7224 */ /* 0x000fe200078e0017 */
[----:B------:R-:W-:Y:S06]  /*3a60*/  RET.REL.NODEC R8 `(_Z15updateCentroidsPdS_PiS0_iii) ;  /* 0xffffffc408647950 */ /* 0x000fec0003c3ffff */
.L_x_104:
[----:B------:R-:W-:-:S00]  /*3a70*/  BRA `(.L_x_104) ;  /* 0xfffffffc00fc7947 */ /* 0x000fc0000383ffff */
[----:B------:R-:W-:-:S00]  /*3a80*/  NOP ;  /* 0x0000000000007918 */ /* 0x000fc00000000000 */
[----:B------:R-:W-:-:S00]  /*3a90*/  NOP ;  /* 0x0000000000007918 */ /* 0x000fc00000000000 */
[----:B------:R-:W-:-:S00]  /*3aa0*/  NOP ;  /* 0x0000000000007918 */ /* 0x000fc00000000000 */
[----:B------:R-:W-:-:S00]  /*3ab0*/  NOP ;  /* 0x0000000000007918 */ /* 0x000fc00000000000 */
[----:B------:R-:W-:-:S00]  /*3ac0*/  NOP ;  /* 0x0000000000007918 */ /* 0x000fc00000000000 */
[----:B------:R-:W-:-:S00]  /*3ad0*/  NOP ;  /* 0x0000000000007918 */ /* 0x000fc00000000000 */
[----:B------:R-:W-:-:S00]  /*3ae0*/  NOP ;  /* 0x0000000000007918 */ /* 0x000fc00000000000 */
[----:B------:R-:W-:-:S00]  /*3af0*/  NOP ;  /* 0x0000000000007918 */ /* 0x000fc00000000000 */
.L_x_119:


//--------------------- .text._Z14assignClustersPdS_PiiiiS0_ --------------------------
	.section	.text._Z14assignClustersPdS_PiiiiS0_,"ax",@progbits
	.align	128
        .global         _Z14assignClustersPdS_PiiiiS0_
        .type           _Z14assignClustersPdS_PiiiiS0_,@function
        .size           _Z14assignClustersPdS_PiiiiS0_,(.L_x_121 - _Z14assignClustersPdS_PiiiiS0_)
        .other          _Z14assignClustersPdS_PiiiiS0_,@"STO_CUDA_ENTRY STV_DEFAULT"
_Z14assignClustersPdS_PiiiiS0_:
.text._Z14assignClustersPdS_PiiiiS0_:
[----:B------:R-:W-:Y:S01]  /*0000*/  LDC R1, c[0x0][0x37c] ;  /* 0x0000df00ff017b82 */ /* 0x000fe20000000800 */
[----:B------:R-:W0:Y:S01]  /*0010*/  S2R R0, SR_TID.X ;  /* 0x0000000000007919 */ /* 0x000e220000002100 */
[----:B------:R-:W0:Y:S01]  /*0020*/  LDCU UR4, c[0x0][0x360] ;  /* 0x00006c00ff0477ac */ /* 0x000e220008000800 */
[----:B------:R-:W0:Y:S01]  /*0030*/  S2R R3, SR_CTAID.X ;  /* 0x0000000000037919 */ /* 0x000e220000002500 */
[----:B------:R-:W1:Y:S01]  /*0040*/  LDCU UR5, c[0x0][0x398] ;  /* 0x00007300ff0577ac */ /* 0x000e620008000800 */
[----:B0-----:R-:W-:-:S05]  /*0050*/  IMAD R0, R3, UR4, R0 ;  /* 0x0000000403007c24 */ /* 0x001fca000f8e0200 */
[----:B-1----:R-:W-:-:S13]  /*0060*/  ISETP.GE.AND P0, PT, R0, UR5, PT ;  /* 0x0000000500007c0c */ /* 0x002fda000bf06270 */
[----:B------:R-:W-:Y:S05]  /*0070*/  @P0 EXIT ;  /* 0x000000000000094d */ /* 0x000fea0003800000 */
[----:B------:R-:W0:Y:S01]  /*0080*/  LDCU UR4, c[0x0][0x39c] ;  /* 0x00007380ff0477ac */ /* 0x000e220008000800 */
[----:B------:R-:W-:Y:S01]  /*0090*/  IMAD.MOV.U32 R2, RZ, RZ, -0x1 ;  /* 0xffffffffff027424 */ /* 0x000fe200078e00ff */
[----:B------:R-:W1:Y:S01]  /*00a0*/  LDCU.64 UR6, c[0x0][0x358] ;  /* 0x00006b00ff0677ac */ /* 0x000e620008000a00 */
[----:B0-----:R-:W-:-:S09]  /*00b0*/  UISETP.GE.AND UP0, UPT, UR4, 0x1, UPT ;  /* 0x000000010400788c */ /* 0x001fd2000bf06270 */
[----:B-1----:R-:W-:Y:S05]  /*00c0*/  BRA.U !UP0, `(.L_x_105) ;  /* 0x0000000d08687547 */ /* 0x002fea000b800000 */
[----:B------:R-:W0:Y:S02]  /*00d0*/  LDC R7, c[0x0][0x3a0] ;  /* 0x0000e800ff077b82 */ /* 0x000e240000000800 */
[----:B0-----:R-:W-:-:S13]  /*00e0*/  ISETP.GE.AND P0, PT, R7, 0x1, PT ;  /* 0x000000010700780c */ /* 0x001fda0003f06270 */
[----:B------:R-:W-:Y:S05]  /*00f0*/  @!P0 BRA `(.L_x_106) ;  /* 0x0000000800388947 */ /* 0x000fea0003800000 */
[C---:B------:R-:W-:Y:S01]  /*0100*/  LOP3.LUT R6, R7.reuse, 0x7ffffff8, RZ, 0xc0, !PT ;  /* 0x7ffffff807067812 */ /* 0x040fe200078ec0ff */
[----:B------:R-:W-:Y:S01]  /*0110*/  IMAD R3, R0, R7, RZ ;  /* 0x0000000700037224 */ /* 0x000fe200078e02ff */
[C---:B------:R-:W-:Y:S01]  /*0120*/  LOP3.LUT R4, R7.reuse, 0x7, RZ, 0xc0, !PT ;  /* 0x0000000707047812 */ /* 0x040fe200078ec0ff */
[----:B------:R-:W-:Y:S01]  /*0130*/  IMAD.MOV.U32 R2, RZ, RZ, -0x1 ;  /* 0xffffffffff027424 */ /* 0x000fe200078e00ff */
[----:B------:R-:W-:Y:S01]  /*0140*/  LOP3.LUT R5, R7, 0x3, RZ, 0xc0, !PT ;  /* 0x0000000307057812 */ /* 0x000fe200078ec0ff */
[----:B------:R-:W-:Y:S02]  /*0150*/  IMAD.MOV.U32 R7, RZ, RZ, RZ ;  /* 0x000000ffff077224 */ /* 0x000fe400078e00ff */
[----:B------:R-:W-:Y:S02]  /*0160*/  IMAD.MOV.U32 R8, RZ, RZ, 0x0 ;  /* 0x00000000ff087424 */ /* 0x000fe400078e00ff */
[----:B------:R-:W-:Y:S02]  /*0170*/  IMAD.MOV.U32 R9, RZ, RZ, 0x7ff00000 ;  /* 0x7ff00000ff097424 */ /* 0x000fe400078e00ff */
[----:B------:R-:W-:-:S07]  /*0180*/  IMAD.MOV R24, RZ, RZ, -R6 ;  /* 0x000000ffff187224 */ /* 0x000fce00078e0a06 */
.L_x_111:
[----:B------:R-:W0:Y:S01]  /*0190*/  LDC R26, c[0x0][0x3a0] ;  /* 0x0000e800ff1a7b82 */ /* 0x000e220000000800 */
[----:B------:R-:W-:Y:S01]  /*01a0*/  IMAD.MOV.U32 R22, RZ, RZ, RZ ;  /* 0x000000ffff167224 */ /* 0x000fe200078e00ff */
[----:B------:R-:W-:Y:S02]  /*01b0*/  CS2R R18, SRZ ;  /* 0x0000000000127805 */ /* 0x000fe4000001ff00 */
[----:B0-----:R-:W-:Y:S01]  /*01c0*/  ISETP.GE.U32.AND P0, PT, R26, 0x8, PT ;  /* 0x000000081a00780c */ /* 0x001fe20003f06070 */
[----:B------:R-:W-:-:S12]  /*01d0*/  IMAD R25, R7, R26, RZ ;  /* 0x0000001a07197224 */ /* 0x000fd800078e02ff */
[----:B------:R-:W-:Y:S05]  /*01e0*/  @!P0 BRA `(.L_x_107) ;  /* 0x0000000000c88947 */ /* 0x000fea0003800000 */
[----:B------:R-:W0:Y:S01]  /*01f0*/  LDC.64 R10, c[0x0][0x388] ;  /* 0x0000e200ff0a7b82 */ /* 0x000e220000000a00 */
[----:B------:R-:W-:Y:S01]  /*0200*/  IMAD.MOV.U32 R28, RZ, RZ, R3 ;  /* 0x000000ffff1c7224 */ /* 0x000fe200078e0003 */
[----:B------:R-:W-:Y:S01]  /*0210*/  CS2R R18, SRZ ;  /* 0x0000000000127805 */ /* 0x000fe2000001ff00 */
[----:B------:R-:W-:Y:S02]  /*0220*/  IMAD.MOV.U32 R27, RZ, RZ, R24 ;  /* 0x000000ffff1b7224 */ /* 0x000fe400078e0018 */
[----:B0-----:R-:W-:-:S03]  /*0230*/  IMAD.WIDE.U32 R10, R25, 0x8, R10 ;  /* 0x00000008190a7825 */ /* 0x001fc600078e000a */
[----:B------:R-:W-:-:S05]  /*0240*/  IADD3 R14, P0, PT, R10, 0x20, RZ ;  /* 0x000000200a0e7810 */ /* 0x000fca0007f1e0ff */
[----:B------:R-:W-:-:S08]  /*0250*/  IMAD.X R15, RZ, RZ, R11, P0 ;  /* 0x000000ffff0f7224 */ /* 0x000fd000000e060b */
.L_x_108:
[----:B------:R-:W0:Y:S01]  /*0260*/  LDC.64 R10, c[0x0][0x380] ;  /* 0x0000e000ff0a7b82 */ /* 0x000e220000000a00 */
[----:B------:R-:W-:Y:S01]  /*0270*/  MOV R12, R14 ;  /* 0x0000000e000c7202 */ /* 0x000fe20000000f00 */
[----:B------:R-:W-:-:S05]  /*0280*/  IMAD.MOV.U32 R13, RZ, RZ, R15 ;  /* 0x000000ffff0d7224 */ /* 0x000fca00078e000f */
[----:B------:R-:W2:Y:S04]  /*0290*/  LDG.E.64 R22, desc[UR6][R12.64+-0x20] ;  /* 0xffffe0060c167981 */ /* 0x000ea8000c1e1b00 */
[----:B------:R-:W3:Y:S01]  /*02a0*/  LDG.E.64 R20, desc[UR6][R12.64+-0x18] ;  /* 0xffffe8060c147981 */ /* 0x000ee2000c1e1b00 */
[----:B0-----:R-:W-:-:S05]  /*02b0*/  IMAD.WIDE R10, R28, 0x8, R10 ;  /* 0x000000081c0a7825 */ /* 0x001fca00078e020a */
[----:B------:R-:W2:Y:S04]  /*02c0*/  LDG.E.64 R14, desc[UR6][R10.64] ;  /* 0x000000060a0e7981 */ /* 0x000ea8000c1e1b00 */
[----:B------:R-:W3:Y:S01]  /*02d0*/  LDG.E.64 R16, desc[UR6][R10.64+0x8] ;  /* 0x000008060a107981 */ /* 0x000ee2000c1e1b00 */
[----:B--2---:R-:W-:-:S03]  /*02e0*/  DADD R14, R22, -R14 ;  /* 0x00000000160e7229 */ /* 0x004fc6000000080e */
[----:B------:R-:W2:Y:S01]  /*02f0*/  LDG.E.64 R22, desc[UR6][R12.64+-0x10] ;  /* 0xfffff0060c167981 */ /* 0x000ea2000c1e1b00 */
[----:B---3--:R-:W-:-:S03]  /*0300*/  DADD R16, R20, -R16 ;  /* 0x0000000014107229 */ /* 0x008fc60000000810 */
[----:B------:R-:W3:Y:S01]  /*0310*/  LDG.E.64 R20, desc[UR6][R12.64+-0x8] ;  /* 0xfffff8060c147981 */ /* 0x000ee2000c1e1b00 */
[----:B------:R-:W-:-:S03]  /*0320*/  DFMA R18, R14, R14, R18 ;  /* 0x0000000e0e12722b */ /* 0x000fc60000000012 */
[----:B------:R-:W2:Y:S05]  /*0330*/  LDG.E.64 R14, desc[UR6][R10.64+0x10] ;  /* 0x000010060a0e7981 */ /* 0x000eaa000c1e1b00 */
[----:B------:R-:W-:Y:S02]  /*0340*/  DFMA R16, R16, R16, R18 ;  /* 0x000000101010722b */ /* 0x000fe40000000012 */
[----:B------:R-:W3:Y:S01]  /*0350*/  LDG.E.64 R18, desc[UR6][R10.64+0x18] ;  /* 0x000018060a127981 */ /* 0x000ee2000c1e1b00 */
[----:B--2---:R-:W-:-:S03]  /*0360*/  DADD R14, R22, -R14 ;  /* 0x00000000160e7229 */ /* 0x004fc6000000080e */
[----:B------:R-:W2:Y:S01]  /*0370*/  LDG.E.64 R22, desc[UR6][R10.64+0x28] ;  /* 0x000028060a167981 */ /* 0x000ea2000c1e1b00 */
[----:B---3--:R-:W-:-:S04]  /*0380*/  DADD R18, R20, -R18 ;  /* 0x0000000014127229 */ /* 0x008fc80000000812 */
[----:B------:R-:W-:Y:S02]  /*0390*/  DFMA R20, R14, R14, R16 ;  /* 0x0000000e0e14722b */ /* 0x000fe40000000010 */
[----:B------:R-:W3:Y:S04]  /*03a0*/  LDG.E.64 R14, desc[UR6][R12.64] ;  /* 0x000000060c0e7981 */ /* 0x000ee8000c1e1b00 */
[----:B------:R-:W3:Y:S02]  /*03b0*/  LDG.E.64 R16, desc[UR6][R10.64+0x20] ;  /* 0x000020060a107981 */ /* 0x000ee4000c1e1b00 */
[----:B------:R-:W-:Y:S02]  /*03c0*/  DFMA R18, R18, R18, R20 ;  /* 0x000000121212722b */ /* 0x000fe40000000014 */
[----:B------:R-:W2:Y:S01]  /*03d0*/  LDG.E.64 R20, desc[UR6][R12.64+0x8] ;  /* 0x000008060c147981 */ /* 0x000ea2000c1e1b00 */
[----:B---3--:R-:W-:-:S03]  /*03e0*/  DADD R14, R14, -R16 ;  /* 0x000000000e0e7229 */ /* 0x008fc60000000810 */
[----:B------:R-:W3:Y:S01]  /*03f0*/  LDG.E.64 R16, desc[UR6][R12.64+0x10] ;  /* 0x000010060c107981 */ /* 0x000ee2000c1e1b00 */
[----:B--2---:R-:W-:-:S03]  /*0400*/  DADD R20, R20, -R22 ;  /* 0x0000000014147229 */ /* 0x004fc60000000816 */
[----:B------:R-:W2:Y:S01]  /*0410*/  LDG.E.64 R22, desc[UR6][R12.64+0x18] ;  /* 0x000018060c167981 */ /* 0x000ea2000c1e1b00 */
[----:B------:R-:W-:-:S03]  /*0420*/  DFMA R18, R14, R14, R18 ;  /* 0x0000000e0e12722b */ /* 0x000fc60000000012 */
[----:B------:R-:W3:Y:S05]  /*0430*/  LDG.E.64 R14, desc[UR6][R10.64+0x30] ;  /* 0x000030060a0e7981 */ /* 0x000eea000c1e1b00 */
[----:B------:R-:W-:Y:S02]  /*0440*/  DFMA R20, R20, R20, R18 ;  /* 0x000000141414722b */ /* 0x000fe40000000012 */
[----:B------:R-:W2:Y:S01]  /*0450*/  LDG.E.64 R18, desc[UR6][R10.64+0x38] ;  /* 0x000038060a127981 */ /* 0x000ea2000c1e1b00 */
[----:B------:R-:W-:-:S05]  /*0460*/  VIADD R27, R27, 0x8 ;  /* 0x000000081b1b7836 */ /* 0x000fca0000000000 */
[----:B------:R-:W-:Y:S01]  /*0470*/  ISETP.NE.AND P0, PT, R27, RZ, PT ;  /* 0x000000ff1b00720c */ /* 0x000fe20003f05270 */
[----:B------:R-:W-:Y:S01]  /*0480*/  VIADD R28, R28, 0x8 ;  /* 0x000000081c1c7836 */ /* 0x000fe20000000000 */
[----:B---3--:R-:W-:Y:S02]  /*0490*/  DADD R14, R16, -R14 ;  /* 0x00000000100e7229 */ /* 0x008fe4000000080e */
[----:B--2---:R-:W-:-:S06]  /*04a0*/  DADD R18, R22, -R18 ;  /* 0x0000000016127229 */ /* 0x004fcc0000000812 */
[----:B------:R-:W-:Y:S01]  /*04b0*/  DFMA R20, R14, R14, R20 ;  /* 0x0000000e0e14722b */ /* 0x000fe20000000014 */
[----:B------:R-:W-:-:S07]  /*04c0*/  IADD3 R14, P1, PT, R12, 0x40, RZ ;  /* 0x000000400c0e7810 */ /* 0x000fce0007f3e0ff */
[----:B------:R-:W-:Y:S01]  /*04d0*/  DFMA R18, R18, R18, R20 ;  /* 0x000000121212722b */ /* 0x000fe20000000014 */
[----:B------:R-:W-:Y:S01]  /*04e0*/  IMAD.X R15, RZ, RZ, R13, P1 ;  /* 0x000000ffff0f7224 */ /* 0x000fe200008e060d */
[----:B------:R-:W-:Y:S09]  /*04f0*/  @P0 BRA `(.L_x_108) ;  /* 0xfffffffc00580947 */ /* 0x000ff2000383ffff */
[----:B------:R-:W-:-:S07]  /*0500*/  IMAD.MOV.U32 R22, RZ, RZ, R6 ;  /* 0x000000ffff167224 */ /* 0x000fce00078e0006 */
.L_x_107:
[----:B------:R-:W-:-:S13]  /*0510*/  ISETP.NE.AND P0, PT, R4, RZ, PT ;  /* 0x000000ff0400720c */ /* 0x000fda0003f05270 */
[----:B------:R-:W-:Y:S05]  /*0520*/  @!P0 BRA `(.L_x_109) ;  /* 0x0000000400048947 */ /* 0x000fea0003800000 */
[----:B------:R-:W-:Y:S01]  /*0530*/  VIADD R10, R4, 0xffffffff ;  /* 0xffffffff040a7836 */ /* 0x000fe20000000000 */
[----:B------:R-:W-:-:S04]  /*0540*/  ISETP.NE.AND P1, PT, R5, RZ, PT ;  /* 0x000000ff0500720c */ /* 0x000fc80003f25270 */
[----:B------:R-:W-:-:S13]  /*0550*/  ISETP.GE.U32.AND P0, PT, R10, 0x3, PT ;  /* 0x000000030a00780c */ /* 0x000fda0003f06070 */
[----:B------:R-:W-:Y:S05]  /*0560*/  @!P0 BRA `(.L_x_110) ;  /* 0x0000000000708947 */ /* 0x000fea0003800000 */
[----:B------:R-:W0:Y:S01]  /*0570*/  LDC.64 R28, c[0x0][0x388] ;  /* 0x0000e200ff1c7b82 */ /* 0x000e220000000a00 */
[--C-:B------:R-:W-:Y:S02]  /*0580*/  IMAD.IADD R11, R25, 0x1, R22.reuse ;  /* 0x00000001190b7824 */ /* 0x100fe400078e0216 */
[----:B------:R-:W-:-:S05]  /*0590*/  IMAD.IADD R15, R3, 0x1, R22 ;  /* 0x00000001030f7824 */ /* 0x000fca00078e0216 */
[----:B------:R-:W1:Y:S01]  /*05a0*/  LDC.64 R12, c[0x0][0x380] ;  /* 0x0000e000ff0c7b82 */ /* 0x000e620000000a00 */
[----:B0-----:R-:W-:-:S07]  /*05b0*/  IMAD.WIDE.U32 R28, R11, 0x8, R28 ;  /* 0x000000080b1c7825 */ /* 0x001fce00078e001c */
[----:B------:R-:W0:Y:S01]  /*05c0*/  LDC.64 R10, c[0x0][0x388] ;  /* 0x0000e200ff0a7b82 */ /* 0x000e220000000a00 */
[----:B-1----:R-:W-:Y:S02]  /*05d0*/  IMAD.WIDE R12, R15, 0x8, R12 ;  /* 0x000000080f0c7825 */ /* 0x002fe400078e020c */
[----:B------:R-:W2:Y:S04]  /*05e0*/  LDG.E.64 R14, desc[UR6][R28.64] ;  /* 0x000000061c0e7981 */ /* 0x000ea8000c1e1b00 */
[----:B------:R-:W2:Y:S01]  /*05f0*/  LDG.E.64 R20, desc[UR6][R12.64] ;  /* 0x000000060c147981 */ /* 0x000ea2000c1e1b00 */
[----:B------:R-:W-:-:S04]  /*0600*/  IADD3 R16, P0, PT, R25, R22, RZ ;  /* 0x0000001619107210 */ /* 0x000fc80007f1e0ff */
[----:B------:R-:W-:Y:S01]  /*0610*/  IADD3.X R17, PT, PT, RZ, RZ, RZ, P0, !PT ;  /* 0x000000ffff117210 */ /* 0x000fe200007fe4ff */
[----:B------:R-:W3:Y:S01]  /*0620*/  LDG.E.64 R28, desc[UR6][R12.64+0x18] ;  /* 0x000018060c1c7981 */ /* 0x000ee2000c1e1b00 */
[----:B0-----:R-:W-:-:S04]  /*0630*/  LEA R10, P2, R16, R10, 0x3 ;  /* 0x0000000a100a7211 */ /* 0x001fc800078418ff */
[----:B------:R-:W-:-:S05]  /*0640*/  LEA.HI.X R11, R16, R11, R17, 0x3, P2 ;  /* 0x0000000b100b7211 */ /* 0x000fca00010f1c11 */
[----:B------:R-:W4:Y:S01]  /*0650*/  LDG.E.64 R16, desc[UR6][R10.64+0x8] ;  /* 0x000008060a107981 */ /* 0x000f22000c1e1b00 */
[----:B--2---:R-:W-:-:S03]  /*0660*/  DADD R20, R14, -R20 ;  /* 0x000000000e147229 */ /* 0x004fc60000000814 */
[----:B------:R-:W4:Y:S05]  /*0670*/  LDG.E.64 R14, desc[UR6][R12.64+0x8] ;  /* 0x000008060c0e7981 */ /* 0x000f2a000c1e1b00 */
[----:B------:R-:W-:Y:S02]  /*0680*/  DFMA R20, R20, R20, R18 ;  /* 0x000000141414722b */ /* 0x000fe40000000012 */
[----:B----4-:R-:W-:Y:S01]  /*0690*/  DADD R18, R16, -R14 ;  /* 0x0000000010127229 */ /* 0x010fe2000000080e */
[----:B------:R-:W2:Y:S04]  /*06a0*/  LDG.E.64 R14, desc[UR6][R12.64+0x10] ;  /* 0x000010060c0e7981 */ /* 0x000ea8000c1e1b00 */
[----:B------:R-:W2:Y:S04]  /*06b0*/  LDG.E.64 R16, desc[UR6][R10.64+0x10] ;  /* 0x000010060a107981 */ /* 0x000ea8000c1e1b00 */
[----:B------:R-:W3:Y:S01]  /*06c0*/  LDG.E.64 R10, desc[UR6][R10.64+0x18] ;  /* 0x000018060a0a7981 */ /* 0x000ee2000c1e1b00 */
[----:B------:R-:W-:Y:S01]  /*06d0*/  DFMA R20, R18, R18, R20 ;  /* 0x000000121214722b */ /* 0x000fe20000000014 */
[----:B------:R-:W-:Y:S01]  /*06e0*/  VIADD R22, R22, 0x4 ;  /* 0x0000000416167836 */ /* 0x000fe20000000000 */
[----:B--2---:R-:W-:-:S08]  /*06f0*/  DADD R14, R16, -R14 ;  /* 0x00000000100e7229 */ /* 0x004fd0000000080e */
[----:B------:R-:W-:Y:S02]  /*0700*/  DFMA R20, R14, R14, R20 ;  /* 0x0000000e0e14722b */ /* 0x000fe40000000014 */
[----:B---3--:R-:W-:-:S08]  /*0710*/  DADD R28, R10, -R28 ;  /* 0x000000000a1c7229 */ /* 0x008fd0000000081c */
[----:B------:R-:W-:-:S11]  /*0720*/  DFMA R18, R28, R28, R20 ;  /* 0x0000001c1c12722b */ /* 0x000fd60000000014 */
.L_x_110:
[----:B------:R-:W-:Y:S05]  /*0730*/  @!P1 BRA `(.L_x_109) ;  /* 0x0000000000809947 */ /* 0x000fea0003800000 */
[----:B------:R-:W-:Y:S01]  /*0740*/  ISETP.NE.AND P0, PT, R5, 0x1, PT ;  /* 0x000000010500780c */ /* 0x000fe20003f05270 */
[----:B------:R-:W0:Y:S08]  /*0750*/  LDC.64 R14, c[0x0][0x388] ;  /* 0x0000e200ff0e7b82 */ /* 0x000e300000000a00 */
[----:B------:R-:W1:Y:S04]  /*0760*/  LDC.64 R12, c[0x0][0x380] ;  /* 0x0000e000ff0c7b82 */ /* 0x000e680000000a00 */
[C---:B------:R-:W-:Y:S01]  /*0770*/  @P0 IADD3 R16, P1, PT, R25.reuse, R22, RZ ;  /* 0x0000001619100210 */ /* 0x040fe20007f3e0ff */
[----:B------:R-:W-:-:S02]  /*0780*/  @P0 IMAD.IADD R27, R25, 0x1, R22 ;  /* 0x00000001191b0824 */ /* 0x000fc400078e0216 */
[----:B------:R-:W-:Y:S01]  /*0790*/  @P0 IMAD.IADD R23, R3, 0x1, R22 ;  /* 0x0000000103170824 */ /* 0x000fe200078e0216 */
[----:B------:R-:W2:Y:S01]  /*07a0*/  @P0 LDC.64 R10, c[0x0][0x388] ;  /* 0x0000e200ff0a0b82 */ /* 0x000ea20000000a00 */
[----:B------:R-:W-:Y:S02]  /*07b0*/  @P0 IMAD.X R17, RZ, RZ, RZ, P1 ;  /* 0x000000ffff110224 */ /* 0x000fe400008e06ff */
[----:B------:R-:W-:-:S05]  /*07c0*/  @P0 VIADD R22, R22, 0x2 ;  /* 0x0000000216160836 */ /* 0x000fca0000000000 */
[----:B------:R-:W3:Y:S01]  /*07d0*/  LDC.64 R20, c[0x0][0x388] ;  /* 0x0000e200ff147b82 */ /* 0x000ee20000000a00 */
[----:B--2---:R-:W-:-:S04]  /*07e0*/  @P0 LEA R10, P1, R16, R10, 0x3 ;  /* 0x0000000a100a0211 */ /* 0x004fc800078218ff */
[----:B------:R-:W-:-:S03]  /*07f0*/  @P0 LEA.HI.X R11, R16, R11, R17, 0x3, P1 ;  /* 0x0000000b100b0211 */ /* 0x000fc600008f1c11 */
[----:B------:R-:W2:Y:S01]  /*0800*/  LDC.64 R16, c[0x0][0x380] ;  /* 0x0000e000ff107b82 */ /* 0x000ea20000000a00 */
[----:B------:R-:W-:Y:S01]  /*0810*/  LOP3.LUT P1, RZ, R26, 0x1, RZ, 0xc0, !PT ;  /* 0x000000011aff7812 */ /* 0x000fe2000782c0ff */
[----:B0-----:R-:W-:Y:S01]  /*0820*/  @P0 IMAD.WIDE.U32 R26, R27, 0x8, R14 ;  /* 0x000000081b1a0825 */ /* 0x001fe200078e000e */
[----:B------:R-:W4:Y:S03]  /*0830*/  @P0 LDG.E.64 R10, desc[UR6][R10.64+0x8] ;  /* 0x000008060a0a0981 */ /* 0x000f26000c1e1b00 */
[----:B-1----:R-:W-:Y:S02]  /*0840*/  @P0 IMAD.WIDE R14, R23, 0x8, R12 ;  /* 0x00000008170e0825 */ /* 0x002fe400078e020c */
[----:B------:R-:W5:Y:S04]  /*0850*/  @P0 LDG.E.64 R26, desc[UR6][R26.64] ;  /* 0x000000061a1a0981 */ /* 0x000f68000c1e1b00 */
[----:B------:R-:W5:Y:S02]  /*0860*/  @P0 LDG.E.64 R12, desc[UR6][R14.64] ;  /* 0x000000060e0c0981 */ /* 0x000f64000c1e1b00 */
[----:B------:R-:W-:-:S02]  /*0870*/  @P1 IMAD.IADD R25, R25, 0x1, R22 ;  /* 0x0000000119191824 */ /* 0x000fc400078e0216 */
[----:B------:R-:W-:Y:S02]  /*0880*/  @P1 IMAD.IADD R29, R3, 0x1, R22 ;  /* 0x00000001031d1824 */ /* 0x000fe400078e0216 */
[----:B------:R-:W4:Y:S01]  /*0890*/  @P0 LDG.E.64 R22, desc[UR6][R14.64+0x8] ;  /* 0x000008060e160981 */ /* 0x000f22000c1e1b00 */
[----:B---3--:R-:W-:-:S04]  /*08a0*/  @P1 IMAD.WIDE.U32 R20, R25, 0x8, R20 ;  /* 0x0000000819141825 */ /* 0x008fc800078e0014 */
[----:B--2---:R-:W-:Y:S02]  /*08b0*/  @P1 IMAD.WIDE R16, R29, 0x8, R16 ;  /* 0x000000081d101825 */ /* 0x004fe400078e0210 */
[----:B------:R-:W2:Y:S04]  /*08c0*/  @P1 LDG.E.64 R20, desc[UR6][R20.64] ;  /* 0x0000000614141981 */ /* 0x000ea8000c1e1b00 */
[----:B------:R-:W2:Y:S01]  /*08d0*/  @P1 LDG.E.64 R16, desc[UR6][R16.64] ;  /* 0x0000000610101981 */ /* 0x000ea2000c1e1b00 */
[----:B-----5:R-:W-:Y:S02]  /*08e0*/  @P0 DADD R12, R26, -R12 ;  /* 0x000000001a0c0229 */ /* 0x020fe4000000080c */
[----:B----4-:R-:W-:-:S06]  /*08f0*/  @P0 DADD R22, R10, -R22 ;  /* 0x000000000a160229 */ /* 0x010fcc0000000816 */
[----:B------:R-:W-:-:S08]  /*0900*/  @P0 DFMA R12, R12, R12, R18 ;  /* 0x0000000c0c0c022b */ /* 0x000fd00000000012 */
[----:B------:R-:W-:Y:S02]  /*0910*/  @P0 DFMA R18, R22, R22, R12 ;  /* 0x000000161612022b */ /* 0x000fe4000000000c */
[----:B--2---:R-:W-:-:S08]  /*0920*/  @P1 DADD R26, R20, -R16 ;  /* 0x00000000141a1229 */ /* 0x004fd00000000810 */
[----:B------:R-:W-:-:S11]  /*0930*/  @P1 DFMA R18, R26, R26, R18 ;  /* 0x0000001a1a12122b */ /* 0x000fd60000000012 */
.L_x_109:
[----:B------:R-:W0:Y:S01]  /*0940*/  LDCU UR4, c[0x0][0x39c] ;  /* 0x00007380ff0477ac */ /* 0x000e220008000800 */
[----:B------:R-:W-:Y:S01]  /*0950*/  IADD3 R10, PT, PT, R7, 0x1, RZ ;  /* 0x00000001070a7810 */ /* 0x000fe20007ffe0ff */
[----:B------:R-:W-:-:S06]  /*0960*/  DSETP.GEU.AND P0, PT, R18, R8, PT ;  /* 0x000000081200722a */ /* 0x000fcc0003f0e000 */
[----:B------:R-:W-:Y:S02]  /*0970*/  FSEL R8, R18, R8, !P0 ;  /* 0x0000000812087208 */ /* 0x000fe40004000000 */
[----:B------:R-:W-:Y:S02]  /*0980*/  FSEL R9, R19, R9, !P0 ;  /* 0x0000000913097208 */ /* 0x000fe40004000000 */
[----:B------:R-:W-:Y:S02]  /*0990*/  SEL R2, R7, R2, !P0 ;  /* 0x0000000207027207 */ /* 0x000fe40004000000 */
[----:B0-----:R-:W-:-:S13]  /*09a0*/  ISETP.NE.AND P1, PT, R10, UR4, PT ;  /* 0x000000040a007c0c */ /* 0x001fda000bf25270 */
[----:B------:R-:W-:Y:S05]  /*09b0*/  @!P1 BRA `(.L_x_105) ;  /* 0x00000004002c9947 */ /* 0x000fea0003800000 */
[----:B------:R-:W-:Y:S01]  /*09c0*/  IMAD.MOV.U32 R7, RZ, RZ, R10 ;  /* 0x000000ffff077224 */ /* 0x000fe200078e000a */
[----:B------:R-:W-:Y:S06]  /*09d0*/  BRA `(.L_x_111) ;  /* 0xfffffff400ec7947 */ /* 0x000fec000383ffff */
.L_x_106:
[----:B------:R-:W-:Y:S01]  /*09e0*/  UISETP.GE.U32.AND UP0, UPT, UR4, 0x4, UPT ;  /* 0x000000040400788c */ /* 0x000fe2000bf06070 */
[----:B------:R-:W-:Y:S01]  /*09f0*/  IMAD.MOV.U32 R2, RZ, RZ, -0x1 ;  /* 0xffffffffff027424 */ /* 0x000fe200078e00ff */
[----:B------:R-:W-:Y:S01]  /*0a00*/  ULOP3.LUT UR5, UR4, 0x3, URZ, 0xc0, !UPT ;  /* 0x0000000304057892 */ /* 0x000fe2000f8ec0ff */
[----:B------:R-:W-:Y:S02]  /*0a10*/  IMAD.MOV.U32 R3, RZ, RZ, RZ ;  /* 0x000000ffff037224 */ /* 0x000fe400078e00ff */
[----:B------:R-:W-:Y:S02]  /*0a20*/  IMAD.MOV.U32 R4, RZ, RZ, 0x0 ;  /* 0x00000000ff047424 */ /* 0x000fe400078e00ff */
[----:B------:R-:W-:Y:S02]  /*0a30*/  IMAD.MOV.U32 R5, RZ, RZ, 0x7ff00000 ;  /* 0x7ff00000ff057424 */ /* 0x000fe400078e00ff */
[----:B------:R-:W-:Y:S05]  /*0a40*/  BRA.U !UP0, `(.L_x_112) ;  /* 0x0000000108dc7547 */ /* 0x000fea000b800000 */
[----:B------:R-:W-:Y:S01]  /*0a50*/  ULOP3.LUT UR4, UR4, 0x7ffffffc, URZ, 0xc0, !UPT ;  /* 0x7ffffffc04047892 */ /* 0x000fe2000f8ec0ff */
[----:B------:R-:W-:Y:S01]  /*0a60*/  IMAD.MOV.U32 R2, RZ, RZ, -0x1 ;  /* 0xffffffffff027424 */ /* 0x000fe200078e00ff */
[----:B------:R-:W-:Y:S01]  /*0a70*/  MOV R4, 0x0 ;  /* 0x0000000000047802 */ /* 0x000fe20000000f00 */
[----:B------:R-:W-:Y:S01]  /*0a80*/  IMAD.MOV.U32 R6, RZ, RZ, RZ ;  /* 0x000000ffff067224 */ /* 0x000fe200078e00ff */
[----:B------:R-:W-:Y:S01]  /*0a90*/  UISETP.GT.AND UP0, UPT, UR4, URZ, UPT ;  /* 0x000000ff0400728c */ /* 0x000fe2000bf04270 */
[----:B------:R-:W-:Y:S02]  /*0aa0*/  IMAD.MOV.U32 R5, RZ, RZ, 0x7ff00000 ;  /* 0x7ff00000ff057424 */ /* 0x000fe400078e00ff */
[----:B------:R-:W-:-:S06]  /*0ab0*/  IMAD.U32 R3, RZ, RZ, UR4 ;  /* 0x00000004ff037e24 */ /* 0x000fcc000f8e00ff */
[----:B------:R-:W-:Y:S05]  /*0ac0*/  BRA.U !UP0, `(.L_x_113) ;  /* 0x0000000108a07547 */ /* 0x000fea000b800000 */
[----:B------:R-:W-:Y:S01]  /*0ad0*/  IMAD.IADD R7, R3, 0x1, -R6 ;  /* 0x0000000103077824 */ /* 0x000fe200078e0a06 */
[----:B------:R-:W-:-:S04]  /*0ae0*/  PLOP3.LUT P0, PT, PT, PT, PT, 0x80, 0x8 ;  /* 0x000000000008781c */ /* 0x000fc80003f0f070 */
[----:B------:R-:W-:-:S13]  /*0af0*/  ISETP.GT.AND P1, PT, R7, 0xc, PT ;  /* 0x0000000c0700780c */ /* 0x000fda0003f24270 */
[----:B------:R-:W-:Y:S05]  /*0b00*/  @!P1 BRA `(.L_x_114) ;  /* 0x0000000000549947 */ /* 0x000fea0003800000 */
[----:B------:R-:W-:Y:S01]  /*0b10*/  PLOP3.LUT P0, PT, PT, PT, PT, 0x8, 0x80 ;  /* 0x000000000080781c */ /* 0x000fe20003f0e170 */
[----:B------:R-:W-:-:S12]  /*0b20*/  VIADD R7, R3, 0xfffffff4 ;  /* 0xfffffff403077836 */ /* 0x000fd80000000000 */
.L_x_115:
[----:B------:R-:W-:-:S06]  /*0b30*/  DSETP.GT.AND P2, PT, R4, RZ, PT ;  /* 0x000000ff0400722a */ /* 0x000fcc0003f44000 */
[----:B------:R-:W-:Y:S02]  /*0b40*/  FSEL R5, R5, RZ, !P2 ;  /* 0x000000ff05057208 */ /* 0x000fe40005000000 */
[----:B------:R-:W-:Y:S02]  /*0b50*/  FSEL R4, R4, RZ, !P2 ;  /* 0x000000ff04047208 */ /* 0x000fe40005000000 */
[----:B------:R-:W-:-:S04]  /*0b60*/  SEL R2, R6, R2, P2 ;  /* 0x0000000206027207 */ /* 0x000fc80001000000 */
[----:B------:R-:W-:-:S06]  /*0b70*/  DSETP.GT.AND P3, PT, R4, RZ, PT ;  /* 0x000000ff0400722a */ /* 0x000fcc0003f64000 */
[----:B------:R-:W-:Y:S02]  /*0b80*/  FSEL R4, R4, RZ, !P3 ;  /* 0x000000ff04047208 */ /* 0x000fe40005800000 */
[----:B------:R-:W-:-:S06]  /*0b90*/  FSEL R5, R5, RZ, !P3 ;  /* 0x000000ff05057208 */ /* 0x000fcc0005800000 */
[----:B------:R-:W-:Y:S01]  /*0ba0*/  DSETP.GT.AND P4, PT, R4, RZ, PT ;  /* 0x000000ff0400722a */ /* 0x000fe20003f84000 */
[----:B------:R-:W-:-:S05]  /*0bb0*/  @P3 VIADD R2, R6, 0x4 ;  /* 0x0000000406023836 */ /* 0x000fca0000000000 */
[----:B------:R-:W-:Y:S02]  /*0bc0*/  FSEL R4, R4, RZ, !P4 ;  /* 0x000000ff04047208 */ /* 0x000fe40006000000 */
[----:B------:R-:W-:-:S06]  /*0bd0*/  FSEL R5, R5, RZ, !P4 ;  /* 0x000000ff05057208 */ /* 0x000fcc0006000000 */
[----:B------:R-:W-:Y:S01]  /*0be0*/  DSETP.GT.AND P1, PT, R4, RZ, PT ;  /* 0x000000ff0400722a */ /* 0x000fe20003f24000 */
[----:B------:R-:W-:-:S05]  /*0bf0*/  @P4 VIADD R2, R6, 0x8 ;  /* 0x0000000806024836 */ /* 0x000fca0000000000 */
[----:B------:R-:W-:Y:S02]  /*0c00*/  FSEL R4, R4, RZ, !P1 ;  /* 0x000000ff04047208 */ /* 0x000fe40004800000 */
[----:B------:R-:W-:-:S06]  /*0c10*/  FSEL R5, R5, RZ, !P1 ;  /* 0x000000ff05057208 */ /* 0x000fcc0004800000 */
[C---:B------:R-:W-:Y:S01]  /*0c20*/  @P1 VIADD R2, R6.reuse, 0xc ;  /* 0x0000000c06021836 */ /* 0x040fe20000000000 */
[----:B------:R-:W-:-:S04]  /*0c30*/  IADD3 R6, PT, PT, R6, 0x10, RZ ;  /* 0x0000001006067810 */ /* 0x000fc80007ffe0ff */
[----:B------:R-:W-:-:S13]  /*0c40*/  ISETP.GE.AND P2, PT, R6, R7, PT ;  /* 0x000000070600720c */ /* 0x000fda0003f46270 */
[----:B------:R-:W-:Y:S05]  /*0c50*/  @!P2 BRA `(.L_x_115) ;  /* 0xfffffffc00b4a947 */ /* 0x000fea000383ffff */
.L_x_114:
[----:B------:R-:W-:-:S05]  /*0c60*/  IMAD.IADD R7, R3, 0x1, -R6 ;  /* 0x0000000103077824 */ /* 0x000fca00078e0a06 */
[----:B------:R-:W-:-:S13]  /*0c70*/  ISETP.GT.AND P1, PT, R7, 0x4, PT ;  /* 0x000000040700780c */ /* 0x000fda0003f24270 */
[----:B------:R-:W-:Y:S05]  /*0c80*/  @!P1 BRA `(.L_x_116) ;  /* 0x0000000000289947 */ /* 0x000fea0003800000 */
[----:B------:R-:W-:Y:S01]  /*0c90*/  DSETP.GT.AND P1, PT, R4, RZ, PT ;  /* 0x000000ff0400722a */ /* 0x000fe20003f24000 */
[----:B------:R-:W-:-:S05]  /*0ca0*/  PLOP3.LUT P0, PT, PT, PT, PT, 0x8, 0x80 ;  /* 0x000000000080781c */ /* 0x000fca0003f0e170 */
[----:B------:R-:W-:Y:S02]  /*0cb0*/  FSEL R5, R5, RZ, !P1 ;  /* 0x000000ff05057208 */ /* 0x000fe40004800000 */
[----:B------:R-:W-:Y:S02]  /*0cc0*/  FSEL R4, R4, RZ, !P1 ;  /* 0x000000ff04047208 */ /* 0x000fe40004800000 */
[----:B------:R-:W-:-:S04]  /*0cd0*/  SEL R2, R6, R2, P1 ;  /* 0x0000000206027207 */ /* 0x000fc80000800000 */
[----:B------:R-:W-:-:S06]  /*0ce0*/  DSETP.GT.AND P2, PT, R4, RZ, PT ;  /* 0x000000ff0400722a */ /* 0x000fcc0003f44000 */
[----:B------:R-:W-:Y:S02]  /*0cf0*/  FSEL R4, R4, RZ, !P2 ;  /* 0x000000ff04047208 */ /* 0x000fe40005000000 */
[----:B------:R-:W-:-:S06]  /*0d00*/  FSEL R5, R5, RZ, !P2 ;  /* 0x000000ff05057208 */ /* 0x000fcc0005000000 */
[C---:B------:R-:W-:Y:S02]  /*0d10*/  @P2 VIADD R2, R6.reuse, 0x4 ;  /* 0x0000000406022836 */ /* 0x040fe40000000000 */
[----:B------:R-:W-:-:S07]  /*0d20*/  VIADD R6, R6, 0x8 ;  /* 0x0000000806067836 */ /* 0x000fce0000000000 */
.L_x_116:
[----:B------:R-:W-:-:S13]  /*0d30*/  ISETP.NE.OR P0, PT, R6, R3, P0 ;  /* 0x000000030600720c */ /* 0x000fda0000705670 */
[----:B------:R-:W-:Y:S05]  /*0d40*/  @!P0 BRA `(.L_x_112) ;  /* 0x00000000001c8947 */ /* 0x000fea0003800000 */
.L_x_113:
[----:B------:R-:W-:-:S06]  /*0d50*/  DSETP.GT.AND P1, PT, R4, RZ, PT ;  /* 0x000000ff0400722a */ /* 0x000fcc0003f24000 */
[C---:B------:R-:W-:Y:S01]  /*0d60*/  SEL R2, R6.reuse, R2, P1 ;  /* 0x0000000206027207 */ /* 0x040fe20000800000 */
[----:B------:R-:W-:Y:S01]  /*0d70*/  VIADD R6, R6, 0x4 ;  /* 0x0000000406067836 */ /* 0x000fe20000000000 */
[----:B------:R-:W-:Y:S02]  /*0d80*/  FSEL R5, R5, RZ, !P1 ;  /* 0x000000ff05057208 */ /* 0x000fe40004800000 */
[----:B------:R-:W-:Y:S02]  /*0d90*/  FSEL R4, R4, RZ, !P1 ;  /* 0x000000ff04047208 */ /* 0x000fe40004800000 */
[----:B------:R-:W-:-:S13]  /*0da0*/  ISETP.NE.AND P0, PT, R6, R3, PT ;  /* 0x000000030600720c */ /* 0x000fda0003f05270 */
[----:B------:R-:W-:Y:S05]  /*0db0*/  @P0 BRA `(.L_x_113) ;  /* 0xfffffffc00e40947 */ /* 0x000fea000383ffff */
.L_x_112:
[----:B------:R-:W-:-:S09]  /*0dc0*/  UISETP.NE.AND UP0, UPT, UR5, URZ, UPT ;  /* 0x000000ff0500728c */ /* 0x000fd2000bf05270 */
[----:B------:R-:W-:Y:S05]  /*0dd0*/  BRA.U !UP0, `(.L_x_105) ;  /* 0x0000000108247547 */ /* 0x000fea000b800000 */
[----:B------:R-:W-:-:S05]  /*0de0*/  UMOV UR4, URZ ;  /* 0x000000ff00047c82 */ /* 0x000fca0008000000 */
.L_x_117:
[----:B------:R-:W-:Y:S01]  /*0df0*/  UIADD3 UR4, UPT, UPT, UR4, 0x1, URZ ;  /* 0x0000000104047890 */ /* 0x000fe2000fffe0ff */
[----:B------:R-:W-:-:S03]  /*0e00*/  DSETP.GT.AND P0, PT, R4, RZ, PT ;  /* 0x000000ff0400722a */ /* 0x000fc60003f04000 */
[----:B------:R-:W-:-:S03]  /*0e10*/  UISETP.NE.AND UP0, UPT, UR4, UR5, UPT ;  /* 0x000000050400728c */ /* 0x000fc6000bf05270 */
[C---:B------:R-:W-:Y:S01]  /*0e20*/  SEL R2, R3.reuse, R2, P0 ;  /* 0x0000000203027207 */ /* 0x040fe20000000000 */
[----:B------:R-:W-:Y:S01]  /*0e30*/  VIADD R3, R3, 0x1 ;  /* 0x0000000103037836 */ /* 0x000fe20000000000 */
[----:B------:R-:W-:Y:S02]  /*0e40*/  FSEL R5, R5, RZ, !P0 ;  /* 0x000000ff05057208 */ /* 0x000fe40004000000 */
[----:B------:R-:W-:Y:S02]  /*0e50*/  FSEL R4, R4, RZ, !P0 ;  /* 0x000000ff04047208 */ /* 0x000fe40004000000 */
[----:B------:R-:W-:Y:S05]  /*0e60*/  BRA.U UP0, `(.L_x_117) ;  /* 0xfffffffd00e07547 */ /* 0x000fea000b83ffff */
.L_x_105:
[----:B------:R-:W0:Y:S02]  /*0e70*/  LDC.64 R4, c[0x0][0x390] ;  /* 0x0000e400ff047b82 */ /* 0x000e240000000a00 */
[----:B0-----:R-:W-:-:S05]  /*0e80*/  IMAD.WIDE R4, R0, 0x4, R4 ;  /* 0x0000000400047825 */ /* 0x001fca00078e0204 */
[----:B------:R-:W2:Y:S02]  /*0e90*/  LDG.E R3, desc[UR6][R4.64] ;  /* 0x0000000604037981 */ /* 0x000ea4000c1e1900 */
[----:B--2---:R-:W-:-:S13]  /*0ea0*/  ISETP.NE.AND P0, PT, R3, R2, PT ;  /* 0x000000020300720c */ /* 0x004fda0003f05270 */
[----:B------:R-:W-:Y:S05]  /*0eb0*/  @!P0 EXIT ;  /* 0x000000000000894d */ /* 0x000fea0003800000 */
[----:B------:R-:W0:Y:S01]  /*0ec0*/  LDC.64 R6, c[0x0][0x3a8] ;  /* 0x0000ea00ff067b82 */ /* 0x000e220000000a00 */
[----:B------:R-:W-:Y:S01]  /*0ed0*/  IMAD.MOV.U32 R3, RZ, RZ, 0x1 ;  /* 0x00000001ff037424 */ /* 0x000fe200078e00ff */
[----:B------:R-:W-:Y:S04]  /*0ee0*/  STG.E desc[UR6][R4.64], R2 ;  /* 0x0000000204007986 */ /* 0x000fe8000c101906 */
[----:B0-----:R-:W-:Y:S01]  /*0ef0*/  ATOMG.E.EXCH.STRONG.GPU PT, RZ, desc[UR6][R6.64], R3 ;  /* 0x8000000306ff79a8 */ /* 0x001fe2000c1ef106 */
[----:B------:R-:W-:Y:S05]  /*0f00*/  EXIT ;  /* 0x000000000000794d */ /* 0x000fea0003800000 */
.L_x_118:
        /* <DEDUP_REMOVED lines=15> */
.L_x_121:


//--------------------- .nv.shared._Z15updateCentroidsPdS_PiS0_iii --------------------------
	.section	.nv.shared._Z15updateCentroidsPdS_PiS0_iii,"aw",@nobits
	.sectionflags	@""
	.align	16
	.zero		1024


//--------------------- .nv.shared.reserved.0     --------------------------
	.section	.nv.shared.reserved.0,"aw",@nobits
	.weak		__nv_reservedSMEM_offset_0_alias
	.size		__nv_reservedSMEM_offset_0_alias, 0, 64
	.other		__nv_reservedSMEM_offset_0_alias,@"STO_CUDA_RESERVED_SHARED STV_DEFAULT"
__nv_reservedSMEM_offset_0_alias:
	.zero		0
	.zero		64


//--------------------- .nv.shared._Z14assignClustersPdS_PiiiiS0_ --------------------------
	.section	.nv.shared._Z14assignClustersPdS_PiiiiS0_,"aw",@nobits
	.sectionflags	@""
	.align	16
	.zero		1024


//--------------------- .nv.constant0._Z15updateCentroidsPdS_PiS0_iii --------------------------
	.section	.nv.constant0._Z15updateCentroidsPdS_PiS0_iii,"a",@progbits
	.sectionflags	@""
	.align	4
.nv.constant0._Z15updateCentroidsPdS_PiS0_iii:
	.zero		940


//--------------------- .nv.constant0._Z14assignClustersPdS_PiiiiS0_ --------------------------
	.section	.nv.constant0._Z14assignClustersPdS_PiiiiS0_,"a",@progbits
	.sectionflags	@""
	.align	4
.nv.constant0._Z14assignClustersPdS_PiiiiS0_:
	.zero		944


//--------------------- SYMBOLS --------------------------

	.type		.nv.reservedSmem.offset0,@object
	.size		.nv.reservedSmem.offset0,0x4
	.type		.nv.reservedSmem.cap,@object
	.size		.nv.reservedSmem.cap,0x4
